//
// Generated by NVIDIA NVVM Compiler
//
// Compiler Build ID: CL-36424714
// Cuda compilation tools, release 13.0, V13.0.88
// Based on NVVM 20.0.0
//

.version 9.0
.target sm_100
.address_size 64

	// .globl	_Z12find_min_maxPKdS0_PdS1_ii
.extern .shared .align 16 .b8 shmem[];
.extern .shared .align 16 .b8 B_copy[];

.visible .entry _Z12find_min_maxPKdS0_PdS1_ii(
	.param .u64 .ptr .align 1 _Z12find_min_maxPKdS0_PdS1_ii_param_0,
	.param .u64 .ptr .align 1 _Z12find_min_maxPKdS0_PdS1_ii_param_1,
	.param .u64 .ptr .align 1 _Z12find_min_maxPKdS0_PdS1_ii_param_2,
	.param .u64 .ptr .align 1 _Z12find_min_maxPKdS0_PdS1_ii_param_3,
	.param .u32 _Z12find_min_maxPKdS0_PdS1_ii_param_4,
	.param .u32 _Z12find_min_maxPKdS0_PdS1_ii_param_5
)
{
	.reg .pred 	%p<11>;
	.reg .b32 	%r<38>;
	.reg .b64 	%rd<20>;
	.reg .b64 	%fd<19>;

	ld.param.u64 	%rd5, [_Z12find_min_maxPKdS0_PdS1_ii_param_0];
	ld.param.u64 	%rd6, [_Z12find_min_maxPKdS0_PdS1_ii_param_1];
	ld.param.u64 	%rd3, [_Z12find_min_maxPKdS0_PdS1_ii_param_2];
	ld.param.u64 	%rd4, [_Z12find_min_maxPKdS0_PdS1_ii_param_3];
	ld.param.u32 	%r15, [_Z12find_min_maxPKdS0_PdS1_ii_param_4];
	ld.param.u32 	%r16, [_Z12find_min_maxPKdS0_PdS1_ii_param_5];
	cvta.to.global.u64 	%rd1, %rd6;
	cvta.to.global.u64 	%rd2, %rd5;
	mov.u32 	%r1, %tid.x;
	mov.u32 	%r2, %tid.y;
	mov.u32 	%r3, %ntid.x;
	mad.lo.s32 	%r4, %r2, %r3, %r1;
	mov.u32 	%r17, %ctaid.x;
	mad.lo.s32 	%r5, %r17, %r3, %r1;
	mov.u32 	%r6, %ctaid.y;
	mov.u32 	%r37, %ntid.y;
	mad.lo.s32 	%r8, %r6, %r37, %r2;
	mad.lo.s32 	%r9, %r16, %r8, %r5;
	setp.ge.s32 	%p1, %r5, %r16;
	mov.f64 	%fd17, 0d0000000000000000;
	@%p1 bra 	$L__BB0_4;
	setp.ge.s32 	%p2, %r8, %r15;
	@%p2 bra 	$L__BB0_3;
	mul.wide.s32 	%rd9, %r9, 8;
	add.s64 	%rd10, %rd2, %rd9;
	ld.global.f64 	%fd17, [%rd10];
	bra.uni 	$L__BB0_4;
$L__BB0_3:
	add.s32 	%r18, %r15, -1;
	mad.lo.s32 	%r19, %r18, %r16, %r5;
	mul.wide.s32 	%rd7, %r19, 8;
	add.s64 	%rd8, %rd2, %rd7;
	ld.global.f64 	%fd17, [%rd8];
$L__BB0_4:
	mul.lo.s32 	%r20, %r3, %r37;
	shl.b32 	%r21, %r20, 3;
	mov.u32 	%r22, shmem;
	add.s32 	%r10, %r22, %r21;
	setp.ge.s32 	%p3, %r5, %r16;
	shl.b32 	%r23, %r4, 3;
	add.s32 	%r11, %r10, %r23;
	st.shared.f64 	[%r11], %fd17;
	mov.f64 	%fd18, 0d0000000000000000;
	@%p3 bra 	$L__BB0_8;
	setp.ge.s32 	%p4, %r8, %r15;
	@%p4 bra 	$L__BB0_7;
	mul.wide.s32 	%rd13, %r9, 8;
	add.s64 	%rd14, %rd1, %rd13;
	ld.global.f64 	%fd18, [%rd14];
	bra.uni 	$L__BB0_8;
$L__BB0_7:
	add.s32 	%r24, %r15, -1;
	mad.lo.s32 	%r25, %r24, %r16, %r5;
	mul.wide.s32 	%rd11, %r25, 8;
	add.s64 	%rd12, %rd1, %rd11;
	ld.global.f64 	%fd18, [%rd12];
$L__BB0_8:
	add.s32 	%r12, %r22, %r23;
	st.shared.f64 	[%r12], %fd18;
	bar.sync 	0;
	setp.lt.u32 	%p5, %r37, 2;
	@%p5 bra 	$L__BB0_12;
$L__BB0_9:
	shr.u32 	%r14, %r37, 1;
	setp.ge.u32 	%p6, %r2, %r14;
	@%p6 bra 	$L__BB0_11;
	ld.shared.f64 	%fd9, [%r11];
	mul.lo.s32 	%r28, %r14, %r3;
	shl.b32 	%r29, %r28, 3;
	add.s32 	%r30, %r11, %r29;
	ld.shared.f64 	%fd10, [%r30];
	min.f64 	%fd11, %fd9, %fd10;
	st.shared.f64 	[%r11], %fd11;
	ld.shared.f64 	%fd12, [%r12];
	add.s32 	%r31, %r12, %r29;
	ld.shared.f64 	%fd13, [%r31];
	max.f64 	%fd14, %fd12, %fd13;
	st.shared.f64 	[%r12], %fd14;
$L__BB0_11:
	bar.sync 	0;
	setp.gt.u32 	%p7, %r37, 3;
	mov.u32 	%r37, %r14;
	@%p7 bra 	$L__BB0_9;
$L__BB0_12:
	setp.ge.s32 	%p8, %r5, %r16;
	setp.ne.s32 	%p9, %r2, 0;
	or.pred  	%p10, %p9, %p8;
	@%p10 bra 	$L__BB0_14;
	shl.b32 	%r32, %r1, 3;
	add.s32 	%r33, %r10, %r32;
	ld.shared.f64 	%fd15, [%r33];
	mad.lo.s32 	%r34, %r16, %r6, %r5;
	cvta.to.global.u64 	%rd15, %rd3;
	mul.wide.u32 	%rd16, %r34, 8;
	add.s64 	%rd17, %rd15, %rd16;
	st.global.f64 	[%rd17], %fd15;
	add.s32 	%r36, %r22, %r32;
	ld.shared.f64 	%fd16, [%r36];
	cvta.to.global.u64 	%rd18, %rd4;
	add.s64 	%rd19, %rd18, %rd16;
	st.global.f64 	[%rd19], %fd16;
$L__BB0_14:
	ret;

}
	// .globl	_Z14scale_featuresPdPKdS1_mm
.visible .entry _Z14scale_featuresPdPKdS1_mm(
	.param .u64 .ptr .align 1 _Z14scale_featuresPdPKdS1_mm_param_0,
	.param .u64 .ptr .align 1 _Z14scale_featuresPdPKdS1_mm_param_1,
	.param .u64 .ptr .align 1 _Z14scale_featuresPdPKdS1_mm_param_2,
	.param .u64 _Z14scale_featuresPdPKdS1_mm_param_3,
	.param .u64 _Z14scale_featuresPdPKdS1_mm_param_4
)
{
	.reg .pred 	%p<5>;
	.reg .b32 	%r<12>;
	.reg .b64 	%rd<16>;
	.reg .b64 	%fd<8>;

	ld.param.u64 	%rd2, [_Z14scale_featuresPdPKdS1_mm_param_0];
	ld.param.u64 	%rd3, [_Z14scale_featuresPdPKdS1_mm_param_1];
	ld.param.u64 	%rd4, [_Z14scale_featuresPdPKdS1_mm_param_2];
	ld.param.u64 	%rd6, [_Z14scale_featuresPdPKdS1_mm_param_3];
	ld.param.u64 	%rd5, [_Z14scale_featuresPdPKdS1_mm_param_4];
	mov.u32 	%r2, %ctaid.x;
	mov.u32 	%r3, %ntid.x;
	mov.u32 	%r4, %tid.x;
	mad.lo.s32 	%r5, %r2, %r3, %r4;
	mov.u32 	%r6, %ctaid.y;
	mov.u32 	%r7, %ntid.y;
	mov.u32 	%r8, %tid.y;
	mad.lo.s32 	%r1, %r6, %r7, %r8;
	cvt.u64.u32 	%rd7, %r1;
	setp.le.u64 	%p1, %rd6, %rd7;
	cvt.s64.s32 	%rd1, %r5;
	setp.le.u64 	%p2, %rd5, %rd1;
	or.pred  	%p3, %p1, %p2;
	@%p3 bra 	$L__BB1_2;
	cvt.u32.u64 	%r9, %rd1;
	cvta.to.global.u64 	%rd8, %rd4;
	cvta.to.global.u64 	%rd9, %rd3;
	cvta.to.global.u64 	%rd10, %rd2;
	cvt.u32.u64 	%r10, %rd5;
	mad.lo.s32 	%r11, %r1, %r10, %r9;
	shl.b64 	%rd11, %rd1, 3;
	add.s64 	%rd12, %rd8, %rd11;
	ld.global.f64 	%fd1, [%rd12];
	add.s64 	%rd13, %rd9, %rd11;
	ld.global.f64 	%fd2, [%rd13];
	sub.f64 	%fd3, %fd1, %fd2;
	setp.lt.f64 	%p4, %fd3, 0d3D719799812DEA11;
	selp.f64 	%fd4, 0d3FF0000000000000, %fd3, %p4;
	mul.wide.s32 	%rd14, %r11, 8;
	add.s64 	%rd15, %rd10, %rd14;
	ld.global.f64 	%fd5, [%rd15];
	sub.f64 	%fd6, %fd5, %fd2;
	div.rn.f64 	%fd7, %fd6, %fd4;
	st.global.f64 	[%rd15], %fd7;
$L__BB1_2:
	ret;

}
	// .globl	_Z18calc_kernel_matrixPdPKdS1_mmm
.visible .entry _Z18calc_kernel_matrixPdPKdS1_mmm(
	.param .u64 .ptr .align 1 _Z18calc_kernel_matrixPdPKdS1_mmm_param_0,
	.param .u64 .ptr .align 1 _Z18calc_kernel_matrixPdPKdS1_mmm_param_1,
	.param .u64 .ptr .align 1 _Z18calc_kernel_matrixPdPKdS1_mmm_param_2,
	.param .u64 _Z18calc_kernel_matrixPdPKdS1_mmm_param_3,
	.param .u64 _Z18calc_kernel_matrixPdPKdS1_mmm_param_4,
	.param .u64 _Z18calc_kernel_matrixPdPKdS1_mmm_param_5
)
{
	.reg .pred 	%p<16>;
	.reg .b32 	%r<28>;
	.reg .b32 	%f<3>;
	.reg .b64 	%rd<62>;
	.reg .b64 	%fd<110>;

	ld.param.u64 	%rd23, [_Z18calc_kernel_matrixPdPKdS1_mmm_param_0];
	ld.param.u64 	%rd24, [_Z18calc_kernel_matrixPdPKdS1_mmm_param_1];
	ld.param.u64 	%rd25, [_Z18calc_kernel_matrixPdPKdS1_mmm_param_2];
	ld.param.u64 	%rd28, [_Z18calc_kernel_matrixPdPKdS1_mmm_param_3];
	ld.param.u64 	%rd26, [_Z18calc_kernel_matrixPdPKdS1_mmm_param_4];
	ld.param.u64 	%rd27, [_Z18calc_kernel_matrixPdPKdS1_mmm_param_5];
	mov.u32 	%r5, %ctaid.x;
	mov.u32 	%r6, %ntid.x;
	mov.u32 	%r7, %tid.x;
	mad.lo.s32 	%r8, %r5, %r6, %r7;
	mov.u32 	%r9, %ctaid.y;
	mov.u32 	%r10, %ntid.y;
	mov.u32 	%r11, %tid.y;
	mad.lo.s32 	%r12, %r9, %r10, %r11;
	cvt.u64.u32 	%rd1, %r12;
	setp.le.u64 	%p1, %rd28, %rd1;
	cvt.s64.s32 	%rd2, %r8;
	setp.le.u64 	%p2, %rd26, %rd2;
	or.pred  	%p3, %p1, %p2;
	@%p3 bra 	$L__BB2_18;
	cvt.u32.u64 	%r13, %rd2;
	cvt.u32.u64 	%r14, %rd1;
	cvta.to.global.u64 	%rd3, %rd24;
	cvta.to.global.u64 	%rd4, %rd25;
	cvt.u32.u64 	%r15, %rd26;
	mad.lo.s32 	%r1, %r14, %r15, %r13;
	mul.lo.s64 	%rd5, %rd27, %rd1;
	mul.lo.s64 	%rd6, %rd27, %rd2;
	setp.eq.s64 	%p4, %rd27, 0;
	mov.f64 	%fd108, 0d8000000000000000;
	@%p4 bra 	$L__BB2_14;
	and.b64  	%rd7, %rd27, 7;
	setp.lt.u64 	%p5, %rd27, 8;
	mov.f64 	%fd107, 0d0000000000000000;
	mov.b64 	%rd60, 0;
	@%p5 bra 	$L__BB2_5;
	and.b64  	%rd60, %rd27, -8;
	shl.b64 	%rd30, %rd5, 3;
	add.s64 	%rd31, %rd30, %rd3;
	add.s64 	%rd57, %rd31, 32;
	shl.b64 	%rd32, %rd6, 3;
	add.s64 	%rd33, %rd32, %rd4;
	add.s64 	%rd56, %rd33, 32;
	mov.f64 	%fd107, 0d0000000000000000;
	mov.u64 	%rd58, %rd60;
$L__BB2_4:
	.pragma "nounroll";
	ld.global.f64 	%fd23, [%rd57+-32];
	ld.global.f64 	%fd24, [%rd56+-32];
	sub.f64 	%fd25, %fd23, %fd24;
	fma.rn.f64 	%fd26, %fd25, %fd25, %fd107;
	ld.global.f64 	%fd27, [%rd57+-24];
	ld.global.f64 	%fd28, [%rd56+-24];
	sub.f64 	%fd29, %fd27, %fd28;
	fma.rn.f64 	%fd30, %fd29, %fd29, %fd26;
	ld.global.f64 	%fd31, [%rd57+-16];
	ld.global.f64 	%fd32, [%rd56+-16];
	sub.f64 	%fd33, %fd31, %fd32;
	fma.rn.f64 	%fd34, %fd33, %fd33, %fd30;
	ld.global.f64 	%fd35, [%rd57+-8];
	ld.global.f64 	%fd36, [%rd56+-8];
	sub.f64 	%fd37, %fd35, %fd36;
	fma.rn.f64 	%fd38, %fd37, %fd37, %fd34;
	ld.global.f64 	%fd39, [%rd57];
	ld.global.f64 	%fd40, [%rd56];
	sub.f64 	%fd41, %fd39, %fd40;
	fma.rn.f64 	%fd42, %fd41, %fd41, %fd38;
	ld.global.f64 	%fd43, [%rd57+8];
	ld.global.f64 	%fd44, [%rd56+8];
	sub.f64 	%fd45, %fd43, %fd44;
	fma.rn.f64 	%fd46, %fd45, %fd45, %fd42;
	ld.global.f64 	%fd47, [%rd57+16];
	ld.global.f64 	%fd48, [%rd56+16];
	sub.f64 	%fd49, %fd47, %fd48;
	fma.rn.f64 	%fd50, %fd49, %fd49, %fd46;
	ld.global.f64 	%fd51, [%rd57+24];
	ld.global.f64 	%fd52, [%rd56+24];
	sub.f64 	%fd53, %fd51, %fd52;
	fma.rn.f64 	%fd107, %fd53, %fd53, %fd50;
	add.s64 	%rd58, %rd58, -8;
	add.s64 	%rd57, %rd57, 64;
	add.s64 	%rd56, %rd56, 64;
	setp.ne.s64 	%p6, %rd58, 0;
	@%p6 bra 	$L__BB2_4;
$L__BB2_5:
	setp.eq.s64 	%p7, %rd7, 0;
	@%p7 bra 	$L__BB2_13;
	and.b64  	%rd18, %rd27, 3;
	setp.lt.u64 	%p8, %rd7, 4;
	@%p8 bra 	$L__BB2_8;
	add.s64 	%rd34, %rd60, %rd5;
	shl.b64 	%rd35, %rd34, 3;
	add.s64 	%rd36, %rd3, %rd35;
	ld.global.f64 	%fd55, [%rd36];
	add.s64 	%rd37, %rd60, %rd6;
	shl.b64 	%rd38, %rd37, 3;
	add.s64 	%rd39, %rd4, %rd38;
	ld.global.f64 	%fd56, [%rd39];
	sub.f64 	%fd57, %fd55, %fd56;
	fma.rn.f64 	%fd58, %fd57, %fd57, %fd107;
	ld.global.f64 	%fd59, [%rd36+8];
	ld.global.f64 	%fd60, [%rd39+8];
	sub.f64 	%fd61, %fd59, %fd60;
	fma.rn.f64 	%fd62, %fd61, %fd61, %fd58;
	ld.global.f64 	%fd63, [%rd36+16];
	ld.global.f64 	%fd64, [%rd39+16];
	sub.f64 	%fd65, %fd63, %fd64;
	fma.rn.f64 	%fd66, %fd65, %fd65, %fd62;
	ld.global.f64 	%fd67, [%rd36+24];
	ld.global.f64 	%fd68, [%rd39+24];
	sub.f64 	%fd69, %fd67, %fd68;
	fma.rn.f64 	%fd107, %fd69, %fd69, %fd66;
	add.s64 	%rd60, %rd60, 4;
$L__BB2_8:
	setp.eq.s64 	%p9, %rd18, 0;
	@%p9 bra 	$L__BB2_13;
	setp.eq.s64 	%p10, %rd18, 1;
	@%p10 bra 	$L__BB2_11;
	add.s64 	%rd40, %rd60, %rd5;
	shl.b64 	%rd41, %rd40, 3;
	add.s64 	%rd42, %rd3, %rd41;
	ld.global.f64 	%fd71, [%rd42];
	add.s64 	%rd43, %rd60, %rd6;
	shl.b64 	%rd44, %rd43, 3;
	add.s64 	%rd45, %rd4, %rd44;
	ld.global.f64 	%fd72, [%rd45];
	sub.f64 	%fd73, %fd71, %fd72;
	fma.rn.f64 	%fd74, %fd73, %fd73, %fd107;
	ld.global.f64 	%fd75, [%rd42+8];
	ld.global.f64 	%fd76, [%rd45+8];
	sub.f64 	%fd77, %fd75, %fd76;
	fma.rn.f64 	%fd107, %fd77, %fd77, %fd74;
	add.s64 	%rd60, %rd60, 2;
$L__BB2_11:
	and.b64  	%rd46, %rd27, 1;
	setp.eq.b64 	%p11, %rd46, 1;
	not.pred 	%p12, %p11;
	@%p12 bra 	$L__BB2_13;
	add.s64 	%rd47, %rd60, %rd5;
	shl.b64 	%rd48, %rd47, 3;
	add.s64 	%rd49, %rd3, %rd48;
	ld.global.f64 	%fd78, [%rd49];
	add.s64 	%rd50, %rd60, %rd6;
	shl.b64 	%rd51, %rd50, 3;
	add.s64 	%rd52, %rd4, %rd51;
	ld.global.f64 	%fd79, [%rd52];
	sub.f64 	%fd80, %fd78, %fd79;
	fma.rn.f64 	%fd107, %fd80, %fd80, %fd107;
$L__BB2_13:
	mul.f64 	%fd108, %fd107, 0dBF547AE147AE147B;
$L__BB2_14:
	fma.rn.f64 	%fd81, %fd108, 0d3FF71547652B82FE, 0d4338000000000000;
	{
	.reg .b32 %temp; 
	mov.b64 	{%r2, %temp}, %fd81;
	}
	mov.f64 	%fd82, 0dC338000000000000;
	add.rn.f64 	%fd83, %fd81, %fd82;
	fma.rn.f64 	%fd84, %fd83, 0dBFE62E42FEFA39EF, %fd108;
	fma.rn.f64 	%fd85, %fd83, 0dBC7ABC9E3B39803F, %fd84;
	fma.rn.f64 	%fd86, %fd85, 0d3E5ADE1569CE2BDF, 0d3E928AF3FCA213EA;
	fma.rn.f64 	%fd87, %fd86, %fd85, 0d3EC71DEE62401315;
	fma.rn.f64 	%fd88, %fd87, %fd85, 0d3EFA01997C89EB71;
	fma.rn.f64 	%fd89, %fd88, %fd85, 0d3F2A01A014761F65;
	fma.rn.f64 	%fd90, %fd89, %fd85, 0d3F56C16C1852B7AF;
	fma.rn.f64 	%fd91, %fd90, %fd85, 0d3F81111111122322;
	fma.rn.f64 	%fd92, %fd91, %fd85, 0d3FA55555555502A1;
	fma.rn.f64 	%fd93, %fd92, %fd85, 0d3FC5555555555511;
	fma.rn.f64 	%fd94, %fd93, %fd85, 0d3FE000000000000B;
	fma.rn.f64 	%fd95, %fd94, %fd85, 0d3FF0000000000000;
	fma.rn.f64 	%fd96, %fd95, %fd85, 0d3FF0000000000000;
	{
	.reg .b32 %temp; 
	mov.b64 	{%r3, %temp}, %fd96;
	}
	{
	.reg .b32 %temp; 
	mov.b64 	{%temp, %r4}, %fd96;
	}
	shl.b32 	%r16, %r2, 20;
	add.s32 	%r17, %r16, %r4;
	mov.b64 	%fd109, {%r3, %r17};
	{
	.reg .b32 %temp; 
	mov.b64 	{%temp, %r18}, %fd108;
	}
	mov.b32 	%f2, %r18;
	abs.f32 	%f1, %f2;
	setp.lt.f32 	%p13, %f1, 0f4086232B;
	@%p13 bra 	$L__BB2_17;
	setp.lt.f64 	%p14, %fd108, 0d0000000000000000;
	add.f64 	%fd97, %fd108, 0d7FF0000000000000;
	selp.f64 	%fd109, 0d0000000000000000, %fd97, %p14;
	setp.geu.f32 	%p15, %f1, 0f40874800;
	@%p15 bra 	$L__BB2_17;
	shr.u32 	%r19, %r2, 31;
	add.s32 	%r20, %r2, %r19;
	shr.s32 	%r21, %r20, 1;
	shl.b32 	%r22, %r21, 20;
	add.s32 	%r23, %r4, %r22;
	mov.b64 	%fd98, {%r3, %r23};
	sub.s32 	%r24, %r2, %r21;
	shl.b32 	%r25, %r24, 20;
	add.s32 	%r26, %r25, 1072693248;
	mov.b32 	%r27, 0;
	mov.b64 	%fd99, {%r27, %r26};
	mul.f64 	%fd109, %fd99, %fd98;
$L__BB2_17:
	cvta.to.global.u64 	%rd53, %rd23;
	mul.wide.s32 	%rd54, %r1, 8;
	add.s64 	%rd55, %rd53, %rd54;
	st.global.f64 	[%rd55], %fd109;
$L__BB2_18:
	ret;

}
	// .globl	_Z12init_alpha_fPdS_PKim
.visible .entry _Z12init_alpha_fPdS_PKim(
	.param .u64 .ptr .align 1 _Z12init_alpha_fPdS_PKim_param_0,
	.param .u64 .ptr .align 1 _Z12init_alpha_fPdS_PKim_param_1,
	.param .u64 .ptr .align 1 _Z12init_alpha_fPdS_PKim_param_2,
	.param .u64 _Z12init_alpha_fPdS_PKim_param_3
)
{
	.reg .pred 	%p<2>;
	.reg .b32 	%r<7>;
	.reg .b64 	%rd<15>;
	.reg .b64 	%fd<2>;

	ld.param.u64 	%rd2, [_Z12init_alpha_fPdS_PKim_param_0];
	ld.param.u64 	%rd3, [_Z12init_alpha_fPdS_PKim_param_1];
	ld.param.u64 	%rd4, [_Z12init_alpha_fPdS_PKim_param_2];
	ld.param.u64 	%rd5, [_Z12init_alpha_fPdS_PKim_param_3];
	mov.u32 	%r1, %ctaid.x;
	mov.u32 	%r2, %ntid.x;
	mov.u32 	%r3, %tid.x;
	mad.lo.s32 	%r4, %r1, %r2, %r3;
	cvt.u64.u32 	%rd1, %r4;
	setp.le.u64 	%p1, %rd5, %rd1;
	@%p1 bra 	$L__BB3_2;
	cvta.to.global.u64 	%rd6, %rd2;
	cvta.to.global.u64 	%rd7, %rd4;
	cvta.to.global.u64 	%rd8, %rd3;
	shl.b64 	%rd9, %rd1, 3;
	add.s64 	%rd10, %rd6, %rd9;
	mov.b64 	%rd11, 0;
	st.global.u64 	[%rd10], %rd11;
	shl.b64 	%rd12, %rd1, 2;
	add.s64 	%rd13, %rd7, %rd12;
	ld.global.u32 	%r5, [%rd13];
	neg.s32 	%r6, %r5;
	cvt.rn.f64.s32 	%fd1, %r6;
	add.s64 	%rd14, %rd8, %rd9;
	st.global.f64 	[%rd14], %fd1;
$L__BB3_2:
	ret;

}
	// .globl	_Z16calc_f_in_I_highPdPmPKdPKiS2_mdd
.visible .entry _Z16calc_f_in_I_highPdPmPKdPKiS2_mdd(
	.param .u64 .ptr .align 1 _Z16calc_f_in_I_highPdPmPKdPKiS2_mdd_param_0,
	.param .u64 .ptr .align 1 _Z16calc_f_in_I_highPdPmPKdPKiS2_mdd_param_1,
	.param .u64 .ptr .align 1 _Z16calc_f_in_I_highPdPmPKdPKiS2_mdd_param_2,
	.param .u64 .ptr .align 1 _Z16calc_f_in_I_highPdPmPKdPKiS2_mdd_param_3,
	.param .u64 .ptr .align 1 _Z16calc_f_in_I_highPdPmPKdPKiS2_mdd_param_4,
	.param .u64 _Z16calc_f_in_I_highPdPmPKdPKiS2_mdd_param_5,
	.param .f64 _Z16calc_f_in_I_highPdPmPKdPKiS2_mdd_param_6,
	.param .f64 _Z16calc_f_in_I_highPdPmPKdPKiS2_mdd_param_7
)
{
	.reg .pred 	%p<6>;
	.reg .b32 	%r<6>;
	.reg .b64 	%rd<22>;
	.reg .b64 	%fd<13>;

	ld.param.u64 	%rd3, [_Z16calc_f_in_I_highPdPmPKdPKiS2_mdd_param_0];
	ld.param.u64 	%rd4, [_Z16calc_f_in_I_highPdPmPKdPKiS2_mdd_param_1];
	ld.param.u64 	%rd5, [_Z16calc_f_in_I_highPdPmPKdPKiS2_mdd_param_2];
	ld.param.u64 	%rd6, [_Z16calc_f_in_I_highPdPmPKdPKiS2_mdd_param_3];
	ld.param.u64 	%rd7, [_Z16calc_f_in_I_highPdPmPKdPKiS2_mdd_param_4];
	ld.param.u64 	%rd8, [_Z16calc_f_in_I_highPdPmPKdPKiS2_mdd_param_5];
	ld.param.f64 	%fd3, [_Z16calc_f_in_I_highPdPmPKdPKiS2_mdd_param_6];
	ld.param.f64 	%fd4, [_Z16calc_f_in_I_highPdPmPKdPKiS2_mdd_param_7];
	mov.u32 	%r1, %ctaid.x;
	mov.u32 	%r2, %ntid.x;
	mov.u32 	%r3, %tid.x;
	mad.lo.s32 	%r4, %r1, %r2, %r3;
	cvt.u64.u32 	%rd1, %r4;
	setp.le.u64 	%p1, %rd8, %rd1;
	mov.f64 	%fd12, 0d7FF0000000000000;
	@%p1 bra 	$L__BB4_7;
	cvta.to.global.u64 	%rd9, %rd5;
	cvta.to.global.u64 	%rd10, %rd6;
	shl.b64 	%rd11, %rd1, 2;
	add.s64 	%rd12, %rd10, %rd11;
	ld.global.u32 	%r5, [%rd12];
	shl.b64 	%rd13, %rd1, 3;
	add.s64 	%rd2, %rd9, %rd13;
	setp.eq.s32 	%p2, %r5, 1;
	@%p2 bra 	$L__BB4_4;
	setp.ne.s32 	%p3, %r5, -1;
	@%p3 bra 	$L__BB4_6;
	ld.global.f64 	%fd7, [%rd2];
	setp.gt.f64 	%p4, %fd7, %fd4;
	@%p4 bra 	$L__BB4_5;
	bra.uni 	$L__BB4_6;
$L__BB4_4:
	ld.global.f64 	%fd8, [%rd2];
	sub.f64 	%fd9, %fd3, %fd4;
	setp.lt.f64 	%p5, %fd8, %fd9;
	@%p5 bra 	$L__BB4_5;
	bra.uni 	$L__BB4_6;
$L__BB4_5:
	cvta.to.global.u64 	%rd14, %rd7;
	add.s64 	%rd16, %rd14, %rd13;
	ld.global.f64 	%fd12, [%rd16];
$L__BB4_6:
	cvta.to.global.u64 	%rd17, %rd3;
	add.s64 	%rd19, %rd17, %rd13;
	st.global.f64 	[%rd19], %fd12;
	cvta.to.global.u64 	%rd20, %rd4;
	add.s64 	%rd21, %rd20, %rd13;
	st.global.u64 	[%rd21], %rd1;
$L__BB4_7:
	ret;

}
	// .globl	_Z11calc_i_highPKdmPmS1_
.visible .entry _Z11calc_i_highPKdmPmS1_(
	.param .u64 .ptr .align 1 _Z11calc_i_highPKdmPmS1__param_0,
	.param .u64 _Z11calc_i_highPKdmPmS1__param_1,
	.param .u64 .ptr .align 1 _Z11calc_i_highPKdmPmS1__param_2,
	.param .u64 .ptr .align 1 _Z11calc_i_highPKdmPmS1__param_3
)
{
	.reg .pred 	%p<8>;
	.reg .b32 	%r<8>;
	.reg .b64 	%rd<25>;
	.reg .b64 	%fd<3>;

	ld.param.u64 	%rd6, [_Z11calc_i_highPKdmPmS1__param_0];
	ld.param.u64 	%rd7, [_Z11calc_i_highPKdmPmS1__param_1];
	ld.param.u64 	%rd9, [_Z11calc_i_highPKdmPmS1__param_2];
	ld.param.u64 	%rd8, [_Z11calc_i_highPKdmPmS1__param_3];
	cvta.to.global.u64 	%rd10, %rd9;
	mov.u32 	%r1, %tid.x;
	mov.u32 	%r2, %ctaid.x;
	mov.u32 	%r7, %ntid.x;
	mad.lo.s32 	%r6, %r2, %r7, %r1;
	cvt.u64.u32 	%rd1, %r6;
	setp.lt.u32 	%p1, %r7, 2;
	mul.wide.u32 	%rd11, %r6, 8;
	add.s64 	%rd2, %rd10, %rd11;
	@%p1 bra 	$L__BB5_6;
	cvta.to.global.u64 	%rd3, %rd6;
$L__BB5_2:
	mov.u32 	%r4, %r7;
	shr.u32 	%r7, %r4, 1;
	setp.ge.u32 	%p2, %r1, %r7;
	cvt.u64.u32 	%rd4, %r7;
	add.s64 	%rd12, %rd4, %rd1;
	setp.ge.u64 	%p3, %rd12, %rd7;
	or.pred  	%p4, %p2, %p3;
	@%p4 bra 	$L__BB5_5;
	shl.b64 	%rd14, %rd4, 3;
	add.s64 	%rd15, %rd2, %rd14;
	ld.global.u64 	%rd5, [%rd15];
	shl.b64 	%rd16, %rd5, 3;
	add.s64 	%rd17, %rd3, %rd16;
	ld.global.f64 	%fd1, [%rd17];
	ld.global.u64 	%rd18, [%rd2];
	shl.b64 	%rd19, %rd18, 3;
	add.s64 	%rd20, %rd3, %rd19;
	ld.global.f64 	%fd2, [%rd20];
	setp.geu.f64 	%p5, %fd1, %fd2;
	@%p5 bra 	$L__BB5_5;
	st.global.u64 	[%rd2], %rd5;
$L__BB5_5:
	bar.sync 	0;
	setp.gt.u32 	%p6, %r4, 3;
	@%p6 bra 	$L__BB5_2;
$L__BB5_6:
	setp.ne.s32 	%p7, %r1, 0;
	@%p7 bra 	$L__BB5_8;
	ld.global.u64 	%rd21, [%rd2];
	cvta.to.global.u64 	%rd22, %rd8;
	mul.wide.u32 	%rd23, %r2, 8;
	add.s64 	%rd24, %rd22, %rd23;
	st.global.u64 	[%rd24], %rd21;
$L__BB5_8:
	ret;

}
	// .globl	_Z15calc_f_in_I_lowPdPmPKdPKiS2_mdd
.visible .entry _Z15calc_f_in_I_lowPdPmPKdPKiS2_mdd(
	.param .u64 .ptr .align 1 _Z15calc_f_in_I_lowPdPmPKdPKiS2_mdd_param_0,
	.param .u64 .ptr .align 1 _Z15calc_f_in_I_lowPdPmPKdPKiS2_mdd_param_1,
	.param .u64 .ptr .align 1 _Z15calc_f_in_I_lowPdPmPKdPKiS2_mdd_param_2,
	.param .u64 .ptr .align 1 _Z15calc_f_in_I_lowPdPmPKdPKiS2_mdd_param_3,
	.param .u64 .ptr .align 1 _Z15calc_f_in_I_lowPdPmPKdPKiS2_mdd_param_4,
	.param .u64 _Z15calc_f_in_I_lowPdPmPKdPKiS2_mdd_param_5,
	.param .f64 _Z15calc_f_in_I_lowPdPmPKdPKiS2_mdd_param_6,
	.param .f64 _Z15calc_f_in_I_lowPdPmPKdPKiS2_mdd_param_7
)
{
	.reg .pred 	%p<6>;
	.reg .b32 	%r<6>;
	.reg .b64 	%rd<22>;
	.reg .b64 	%fd<13>;

	ld.param.u64 	%rd3, [_Z15calc_f_in_I_lowPdPmPKdPKiS2_mdd_param_0];
	ld.param.u64 	%rd4, [_Z15calc_f_in_I_lowPdPmPKdPKiS2_mdd_param_1];
	ld.param.u64 	%rd5, [_Z15calc_f_in_I_lowPdPmPKdPKiS2_mdd_param_2];
	ld.param.u64 	%rd6, [_Z15calc_f_in_I_lowPdPmPKdPKiS2_mdd_param_3];
	ld.param.u64 	%rd7, [_Z15calc_f_in_I_lowPdPmPKdPKiS2_mdd_param_4];
	ld.param.u64 	%rd8, [_Z15calc_f_in_I_lowPdPmPKdPKiS2_mdd_param_5];
	ld.param.f64 	%fd3, [_Z15calc_f_in_I_lowPdPmPKdPKiS2_mdd_param_6];
	ld.param.f64 	%fd4, [_Z15calc_f_in_I_lowPdPmPKdPKiS2_mdd_param_7];
	mov.u32 	%r1, %ctaid.x;
	mov.u32 	%r2, %ntid.x;
	mov.u32 	%r3, %tid.x;
	mad.lo.s32 	%r4, %r1, %r2, %r3;
	cvt.u64.u32 	%rd1, %r4;
	setp.le.u64 	%p1, %rd8, %rd1;
	mov.f64 	%fd12, 0dFFF0000000000000;
	@%p1 bra 	$L__BB6_7;
	cvta.to.global.u64 	%rd9, %rd5;
	cvta.to.global.u64 	%rd10, %rd6;
	shl.b64 	%rd11, %rd1, 2;
	add.s64 	%rd12, %rd10, %rd11;
	ld.global.u32 	%r5, [%rd12];
	shl.b64 	%rd13, %rd1, 3;
	add.s64 	%rd2, %rd9, %rd13;
	setp.eq.s32 	%p2, %r5, 1;
	@%p2 bra 	$L__BB6_4;
	setp.ne.s32 	%p3, %r5, -1;
	@%p3 bra 	$L__BB6_6;
	ld.global.f64 	%fd7, [%rd2];
	sub.f64 	%fd8, %fd3, %fd4;
	setp.lt.f64 	%p4, %fd7, %fd8;
	@%p4 bra 	$L__BB6_5;
	bra.uni 	$L__BB6_6;
$L__BB6_4:
	ld.global.f64 	%fd9, [%rd2];
	setp.gt.f64 	%p5, %fd9, %fd4;
	@%p5 bra 	$L__BB6_5;
	bra.uni 	$L__BB6_6;
$L__BB6_5:
	cvta.to.global.u64 	%rd14, %rd7;
	add.s64 	%rd16, %rd14, %rd13;
	ld.global.f64 	%fd12, [%rd16];
$L__BB6_6:
	cvta.to.global.u64 	%rd17, %rd3;
	add.s64 	%rd19, %rd17, %rd13;
	st.global.f64 	[%rd19], %fd12;
	cvta.to.global.u64 	%rd20, %rd4;
	add.s64 	%rd21, %rd20, %rd13;
	st.global.u64 	[%rd21], %rd1;
$L__BB6_7:
	ret;

}
	// .globl	_Z10calc_i_lowPKdmPmS1_
.visible .entry _Z10calc_i_lowPKdmPmS1_(
	.param .u64 .ptr .align 1 _Z10calc_i_lowPKdmPmS1__param_0,
	.param .u64 _Z10calc_i_lowPKdmPmS1__param_1,
	.param .u64 .ptr .align 1 _Z10calc_i_lowPKdmPmS1__param_2,
	.param .u64 .ptr .align 1 _Z10calc_i_lowPKdmPmS1__param_3
)
{
	.reg .pred 	%p<8>;
	.reg .b32 	%r<8>;
	.reg .b64 	%rd<25>;
	.reg .b64 	%fd<3>;

	ld.param.u64 	%rd6, [_Z10calc_i_lowPKdmPmS1__param_0];
	ld.param.u64 	%rd7, [_Z10calc_i_lowPKdmPmS1__param_1];
	ld.param.u64 	%rd9, [_Z10calc_i_lowPKdmPmS1__param_2];
	ld.param.u64 	%rd8, [_Z10calc_i_lowPKdmPmS1__param_3];
	cvta.to.global.u64 	%rd10, %rd9;
	mov.u32 	%r1, %tid.x;
	mov.u32 	%r2, %ctaid.x;
	mov.u32 	%r7, %ntid.x;
	mad.lo.s32 	%r6, %r2, %r7, %r1;
	cvt.u64.u32 	%rd1, %r6;
	setp.lt.u32 	%p1, %r7, 2;
	mul.wide.u32 	%rd11, %r6, 8;
	add.s64 	%rd2, %rd10, %rd11;
	@%p1 bra 	$L__BB7_6;
	cvta.to.global.u64 	%rd3, %rd6;
$L__BB7_2:
	mov.u32 	%r4, %r7;
	shr.u32 	%r7, %r4, 1;
	setp.ge.u32 	%p2, %r1, %r7;
	cvt.u64.u32 	%rd4, %r7;
	add.s64 	%rd12, %rd4, %rd1;
	setp.ge.u64 	%p3, %rd12, %rd7;
	or.pred  	%p4, %p2, %p3;
	@%p4 bra 	$L__BB7_5;
	shl.b64 	%rd14, %rd4, 3;
	add.s64 	%rd15, %rd2, %rd14;
	ld.global.u64 	%rd5, [%rd15];
	shl.b64 	%rd16, %rd5, 3;
	add.s64 	%rd17, %rd3, %rd16;
	ld.global.f64 	%fd1, [%rd17];
	ld.global.u64 	%rd18, [%rd2];
	shl.b64 	%rd19, %rd18, 3;
	add.s64 	%rd20, %rd3, %rd19;
	ld.global.f64 	%fd2, [%rd20];
	setp.leu.f64 	%p5, %fd1, %fd2;
	@%p5 bra 	$L__BB7_5;
	st.global.u64 	[%rd2], %rd5;
$L__BB7_5:
	bar.sync 	0;
	setp.gt.u32 	%p6, %r4, 3;
	@%p6 bra 	$L__BB7_2;
$L__BB7_6:
	setp.ne.s32 	%p7, %r1, 0;
	@%p7 bra 	$L__BB7_8;
	ld.global.u64 	%rd21, [%rd2];
	cvta.to.global.u64 	%rd22, %rd8;
	mul.wide.u32 	%rd23, %r2, 8;
	add.s64 	%rd24, %rd22, %rd23;
	st.global.u64 	[%rd24], %rd21;
$L__BB7_8:
	ret;

}
	// .globl	_Z8update_fPdPKdS1_PKiddmmm
.visible .entry _Z8update_fPdPKdS1_PKiddmmm(
	.param .u64 .ptr .align 1 _Z8update_fPdPKdS1_PKiddmmm_param_0,
	.param .u64 .ptr .align 1 _Z8update_fPdPKdS1_PKiddmmm_param_1,
	.param .u64 .ptr .align 1 _Z8update_fPdPKdS1_PKiddmmm_param_2,
	.param .u64 .ptr .align 1 _Z8update_fPdPKdS1_PKiddmmm_param_3,
	.param .f64 _Z8update_fPdPKdS1_PKiddmmm_param_4,
	.param .f64 _Z8update_fPdPKdS1_PKiddmmm_param_5,
	.param .u64 _Z8update_fPdPKdS1_PKiddmmm_param_6,
	.param .u64 _Z8update_fPdPKdS1_PKiddmmm_param_7,
	.param .u64 _Z8update_fPdPKdS1_PKiddmmm_param_8
)
{
	.reg .pred 	%p<2>;
	.reg .b32 	%r<7>;
	.reg .b64 	%rd<21>;
	.reg .b64 	%fd<13>;

	ld.param.u64 	%rd2, [_Z8update_fPdPKdS1_PKiddmmm_param_0];
	ld.param.u64 	%rd3, [_Z8update_fPdPKdS1_PKiddmmm_param_1];
	ld.param.u64 	%rd4, [_Z8update_fPdPKdS1_PKiddmmm_param_2];
	ld.param.u64 	%rd5, [_Z8update_fPdPKdS1_PKiddmmm_param_3];
	ld.param.f64 	%fd1, [_Z8update_fPdPKdS1_PKiddmmm_param_4];
	ld.param.f64 	%fd2, [_Z8update_fPdPKdS1_PKiddmmm_param_5];
	ld.param.u64 	%rd8, [_Z8update_fPdPKdS1_PKiddmmm_param_6];
	ld.param.u64 	%rd6, [_Z8update_fPdPKdS1_PKiddmmm_param_7];
	ld.param.u64 	%rd7, [_Z8update_fPdPKdS1_PKiddmmm_param_8];
	mov.u32 	%r1, %ctaid.x;
	mov.u32 	%r2, %ntid.x;
	mov.u32 	%r3, %tid.x;
	mad.lo.s32 	%r4, %r1, %r2, %r3;
	cvt.u64.u32 	%rd1, %r4;
	setp.le.u64 	%p1, %rd8, %rd1;
	@%p1 bra 	$L__BB8_2;
	cvta.to.global.u64 	%rd9, %rd5;
	cvta.to.global.u64 	%rd10, %rd3;
	cvta.to.global.u64 	%rd11, %rd4;
	cvta.to.global.u64 	%rd12, %rd2;
	shl.b64 	%rd13, %rd6, 2;
	add.s64 	%rd14, %rd9, %rd13;
	ld.global.u32 	%r5, [%rd14];
	cvt.rn.f64.s32 	%fd3, %r5;
	mul.f64 	%fd4, %fd1, %fd3;
	shl.b64 	%rd15, %rd1, 3;
	add.s64 	%rd16, %rd10, %rd15;
	ld.global.f64 	%fd5, [%rd16];
	shl.b64 	%rd17, %rd7, 2;
	add.s64 	%rd18, %rd9, %rd17;
	ld.global.u32 	%r6, [%rd18];
	cvt.rn.f64.s32 	%fd6, %r6;
	mul.f64 	%fd7, %fd2, %fd6;
	add.s64 	%rd19, %rd11, %rd15;
	ld.global.f64 	%fd8, [%rd19];
	mul.f64 	%fd9, %fd8, %fd7;
	fma.rn.f64 	%fd10, %fd5, %fd4, %fd9;
	add.s64 	%rd20, %rd12, %rd15;
	ld.global.f64 	%fd11, [%rd20];
	add.f64 	%fd12, %fd11, %fd10;
	st.global.f64 	[%rd20], %fd12;
$L__BB8_2:
	ret;

}
	// .globl	_Z7predictPdPKiS1_PKdS3_S3_mmmd
.visible .entry _Z7predictPdPKiS1_PKdS3_S3_mmmd(
	.param .u64 .ptr .align 1 _Z7predictPdPKiS1_PKdS3_S3_mmmd_param_0,
	.param .u64 .ptr .align 1 _Z7predictPdPKiS1_PKdS3_S3_mmmd_param_1,
	.param .u64 .ptr .align 1 _Z7predictPdPKiS1_PKdS3_S3_mmmd_param_2,
	.param .u64 .ptr .align 1 _Z7predictPdPKiS1_PKdS3_S3_mmmd_param_3,
	.param .u64 .ptr .align 1 _Z7predictPdPKiS1_PKdS3_S3_mmmd_param_4,
	.param .u64 .ptr .align 1 _Z7predictPdPKiS1_PKdS3_S3_mmmd_param_5,
	.param .u64 _Z7predictPdPKiS1_PKdS3_S3_mmmd_param_6,
	.param .u64 _Z7predictPdPKiS1_PKdS3_S3_mmmd_param_7,
	.param .u64 _Z7predictPdPKiS1_PKdS3_S3_mmmd_param_8,
	.param .f64 _Z7predictPdPKiS1_PKdS3_S3_mmmd_param_9
)
{
	.reg .pred 	%p<25>;
	.reg .b32 	%r<56>;
	.reg .b32 	%f<7>;
	.reg .b64 	%rd<99>;
	.reg .b64 	%fd<184>;

	ld.param.u64 	%rd39, [_Z7predictPdPKiS1_PKdS3_S3_mmmd_param_1];
	ld.param.u64 	%rd43, [_Z7predictPdPKiS1_PKdS3_S3_mmmd_param_2];
	ld.param.u64 	%rd40, [_Z7predictPdPKiS1_PKdS3_S3_mmmd_param_3];
	ld.param.u64 	%rd44, [_Z7predictPdPKiS1_PKdS3_S3_mmmd_param_4];
	ld.param.u64 	%rd45, [_Z7predictPdPKiS1_PKdS3_S3_mmmd_param_5];
	ld.param.u64 	%rd46, [_Z7predictPdPKiS1_PKdS3_S3_mmmd_param_6];
	ld.param.u64 	%rd41, [_Z7predictPdPKiS1_PKdS3_S3_mmmd_param_7];
	ld.param.u64 	%rd42, [_Z7predictPdPKiS1_PKdS3_S3_mmmd_param_8];
	ld.param.f64 	%fd32, [_Z7predictPdPKiS1_PKdS3_S3_mmmd_param_9];
	cvta.to.global.u64 	%rd1, %rd44;
	cvta.to.global.u64 	%rd2, %rd43;
	cvta.to.global.u64 	%rd3, %rd45;
	mov.u32 	%r7, %ctaid.x;
	mov.u32 	%r8, %ntid.x;
	mov.u32 	%r9, %tid.x;
	mad.lo.s32 	%r10, %r7, %r8, %r9;
	cvt.u64.u32 	%rd4, %r10;
	setp.le.u64 	%p1, %rd46, %rd4;
	@%p1 bra 	$L__BB9_28;
	cvta.to.global.u64 	%rd5, %rd40;
	mul.lo.s64 	%rd6, %rd42, %rd4;
	neg.f64 	%fd183, %fd32;
	setp.eq.s64 	%p2, %rd41, 0;
	@%p2 bra 	$L__BB9_27;
	setp.ne.s64 	%p3, %rd42, 0;
	@%p3 bra 	$L__BB9_11;
	setp.eq.s64 	%p15, %rd41, 1;
	mov.b64 	%rd91, 0;
	@%p15 bra 	$L__BB9_6;
	and.b64  	%rd91, %rd41, -2;
	mov.f64 	%fd117, 0d4338000000000000;
	{
	.reg .b32 %temp; 
	mov.b64 	{%r24, %temp}, %fd117;
	}
	mov.f64 	%fd118, 0dC338000000000000;
	add.rn.f64 	%fd119, %fd117, %fd118;
	mul.f64 	%fd120, %fd119, 0dBFE62E42FEFA39EF;
	fma.rn.f64 	%fd121, %fd119, 0dBC7ABC9E3B39803F, %fd120;
	fma.rn.f64 	%fd122, %fd121, 0d3E5ADE1569CE2BDF, 0d3E928AF3FCA213EA;
	fma.rn.f64 	%fd123, %fd122, %fd121, 0d3EC71DEE62401315;
	fma.rn.f64 	%fd124, %fd123, %fd121, 0d3EFA01997C89EB71;
	fma.rn.f64 	%fd125, %fd124, %fd121, 0d3F2A01A014761F65;
	fma.rn.f64 	%fd126, %fd125, %fd121, 0d3F56C16C1852B7AF;
	fma.rn.f64 	%fd127, %fd126, %fd121, 0d3F81111111122322;
	fma.rn.f64 	%fd128, %fd127, %fd121, 0d3FA55555555502A1;
	fma.rn.f64 	%fd129, %fd128, %fd121, 0d3FC5555555555511;
	fma.rn.f64 	%fd130, %fd129, %fd121, 0d3FE000000000000B;
	fma.rn.f64 	%fd131, %fd130, %fd121, 0d3FF0000000000000;
	fma.rn.f64 	%fd132, %fd131, %fd121, 0d3FF0000000000000;
	{
	.reg .b32 %temp; 
	mov.b64 	{%r25, %temp}, %fd132;
	}
	{
	.reg .b32 %temp; 
	mov.b64 	{%temp, %r26}, %fd132;
	}
	shl.b32 	%r27, %r24, 20;
	add.s32 	%r28, %r27, %r26;
	mov.b64 	%fd2, {%r25, %r28};
	mov.f64 	%fd133, 0d8000000000000000;
	{
	.reg .b32 %temp; 
	mov.b64 	{%temp, %r29}, %fd133;
	}
	mov.b32 	%f5, %r29;
	abs.f32 	%f1, %f5;
	shr.u32 	%r30, %r24, 31;
	add.s32 	%r31, %r24, %r30;
	shr.s32 	%r32, %r31, 1;
	shl.b32 	%r33, %r32, 20;
	add.s32 	%r34, %r26, %r33;
	mov.b64 	%fd134, {%r25, %r34};
	sub.s32 	%r35, %r24, %r32;
	shl.b32 	%r36, %r35, 20;
	add.s32 	%r37, %r36, 1072693248;
	mov.b32 	%r38, 0;
	mov.b64 	%fd135, {%r38, %r37};
	mul.f64 	%fd3, %fd135, %fd134;
	add.s64 	%rd89, %rd2, 4;
	add.s64 	%rd88, %rd3, 8;
	mov.u64 	%rd90, %rd91;
$L__BB9_5:
	setp.geu.f32 	%p16, %f1, 0f40874800;
	setp.lt.f32 	%p17, %f1, 0f4086232B;
	selp.f64 	%fd136, 0d7FF0000000000000, %fd3, %p16;
	selp.f64 	%fd137, %fd2, %fd136, %p17;
	ld.global.f64 	%fd138, [%rd88+-8];
	ld.global.u32 	%r39, [%rd89+-4];
	cvt.rn.f64.s32 	%fd139, %r39;
	mul.f64 	%fd140, %fd138, %fd139;
	fma.rn.f64 	%fd141, %fd137, %fd140, %fd183;
	ld.global.f64 	%fd142, [%rd88];
	ld.global.u32 	%r40, [%rd89];
	cvt.rn.f64.s32 	%fd143, %r40;
	mul.f64 	%fd144, %fd142, %fd143;
	fma.rn.f64 	%fd183, %fd137, %fd144, %fd141;
	add.s64 	%rd90, %rd90, -2;
	add.s64 	%rd89, %rd89, 8;
	add.s64 	%rd88, %rd88, 16;
	setp.ne.s64 	%p18, %rd90, 0;
	@%p18 bra 	$L__BB9_5;
$L__BB9_6:
	and.b64  	%rd76, %rd41, 1;
	setp.eq.b64 	%p19, %rd76, 1;
	not.pred 	%p20, %p19;
	@%p20 bra 	$L__BB9_27;
	mov.f64 	%fd145, 0d4338000000000000;
	{
	.reg .b32 %temp; 
	mov.b64 	{%r1, %temp}, %fd145;
	}
	mov.f64 	%fd146, 0dC338000000000000;
	add.rn.f64 	%fd147, %fd145, %fd146;
	mul.f64 	%fd148, %fd147, 0dBFE62E42FEFA39EF;
	fma.rn.f64 	%fd149, %fd147, 0dBC7ABC9E3B39803F, %fd148;
	fma.rn.f64 	%fd150, %fd149, 0d3E5ADE1569CE2BDF, 0d3E928AF3FCA213EA;
	fma.rn.f64 	%fd151, %fd150, %fd149, 0d3EC71DEE62401315;
	fma.rn.f64 	%fd152, %fd151, %fd149, 0d3EFA01997C89EB71;
	fma.rn.f64 	%fd153, %fd152, %fd149, 0d3F2A01A014761F65;
	fma.rn.f64 	%fd154, %fd153, %fd149, 0d3F56C16C1852B7AF;
	fma.rn.f64 	%fd155, %fd154, %fd149, 0d3F81111111122322;
	fma.rn.f64 	%fd156, %fd155, %fd149, 0d3FA55555555502A1;
	fma.rn.f64 	%fd157, %fd156, %fd149, 0d3FC5555555555511;
	fma.rn.f64 	%fd158, %fd157, %fd149, 0d3FE000000000000B;
	fma.rn.f64 	%fd159, %fd158, %fd149, 0d3FF0000000000000;
	fma.rn.f64 	%fd160, %fd159, %fd149, 0d3FF0000000000000;
	{
	.reg .b32 %temp; 
	mov.b64 	{%r2, %temp}, %fd160;
	}
	{
	.reg .b32 %temp; 
	mov.b64 	{%temp, %r3}, %fd160;
	}
	shl.b32 	%r41, %r1, 20;
	add.s32 	%r42, %r41, %r3;
	mov.b64 	%fd172, {%r2, %r42};
	mov.f64 	%fd161, 0d8000000000000000;
	{
	.reg .b32 %temp; 
	mov.b64 	{%temp, %r43}, %fd161;
	}
	mov.b32 	%f6, %r43;
	abs.f32 	%f2, %f6;
	setp.lt.f32 	%p21, %f2, 0f4086232B;
	@%p21 bra 	$L__BB9_10;
	setp.geu.f32 	%p22, %f2, 0f40874800;
	mov.f64 	%fd172, 0d7FF0000000000000;
	@%p22 bra 	$L__BB9_10;
	shr.u32 	%r44, %r1, 31;
	add.s32 	%r45, %r1, %r44;
	shr.s32 	%r46, %r45, 1;
	shl.b32 	%r47, %r46, 20;
	add.s32 	%r48, %r3, %r47;
	mov.b64 	%fd163, {%r2, %r48};
	sub.s32 	%r49, %r1, %r46;
	shl.b32 	%r50, %r49, 20;
	add.s32 	%r51, %r50, 1072693248;
	mov.b32 	%r52, 0;
	mov.b64 	%fd164, {%r52, %r51};
	mul.f64 	%fd172, %fd164, %fd163;
$L__BB9_10:
	shl.b64 	%rd77, %rd91, 3;
	add.s64 	%rd78, %rd3, %rd77;
	ld.global.f64 	%fd165, [%rd78];
	shl.b64 	%rd79, %rd91, 2;
	add.s64 	%rd80, %rd2, %rd79;
	ld.global.u32 	%r53, [%rd80];
	cvt.rn.f64.s32 	%fd166, %r53;
	mul.f64 	%fd167, %fd165, %fd166;
	fma.rn.f64 	%fd183, %fd172, %fd167, %fd183;
	bra.uni 	$L__BB9_27;
$L__BB9_11:
	and.b64  	%rd17, %rd42, 7;
	and.b64  	%rd18, %rd42, 3;
	and.b64  	%rd19, %rd42, -8;
	and.b64  	%rd20, %rd42, 1;
	shl.b64 	%rd21, %rd42, 3;
	mov.b64 	%rd92, 0;
$L__BB9_12:
	setp.lt.u64 	%p4, %rd42, 8;
	mul.lo.s64 	%rd23, %rd92, %rd42;
	mov.f64 	%fd181, 0d0000000000000000;
	mov.b64 	%rd97, 0;
	@%p4 bra 	$L__BB9_15;
	shl.b64 	%rd49, %rd6, 3;
	add.s64 	%rd50, %rd49, %rd5;
	add.s64 	%rd94, %rd50, 32;
	mad.lo.s64 	%rd51, %rd21, %rd92, %rd1;
	add.s64 	%rd93, %rd51, 32;
	mov.f64 	%fd181, 0d0000000000000000;
	mov.u64 	%rd95, %rd19;
$L__BB9_14:
	.pragma "nounroll";
	ld.global.f64 	%fd36, [%rd94+-32];
	ld.global.f64 	%fd37, [%rd93+-32];
	sub.f64 	%fd38, %fd36, %fd37;
	fma.rn.f64 	%fd39, %fd38, %fd38, %fd181;
	ld.global.f64 	%fd40, [%rd94+-24];
	ld.global.f64 	%fd41, [%rd93+-24];
	sub.f64 	%fd42, %fd40, %fd41;
	fma.rn.f64 	%fd43, %fd42, %fd42, %fd39;
	ld.global.f64 	%fd44, [%rd94+-16];
	ld.global.f64 	%fd45, [%rd93+-16];
	sub.f64 	%fd46, %fd44, %fd45;
	fma.rn.f64 	%fd47, %fd46, %fd46, %fd43;
	ld.global.f64 	%fd48, [%rd94+-8];
	ld.global.f64 	%fd49, [%rd93+-8];
	sub.f64 	%fd50, %fd48, %fd49;
	fma.rn.f64 	%fd51, %fd50, %fd50, %fd47;
	ld.global.f64 	%fd52, [%rd94];
	ld.global.f64 	%fd53, [%rd93];
	sub.f64 	%fd54, %fd52, %fd53;
	fma.rn.f64 	%fd55, %fd54, %fd54, %fd51;
	ld.global.f64 	%fd56, [%rd94+8];
	ld.global.f64 	%fd57, [%rd93+8];
	sub.f64 	%fd58, %fd56, %fd57;
	fma.rn.f64 	%fd59, %fd58, %fd58, %fd55;
	ld.global.f64 	%fd60, [%rd94+16];
	ld.global.f64 	%fd61, [%rd93+16];
	sub.f64 	%fd62, %fd60, %fd61;
	fma.rn.f64 	%fd63, %fd62, %fd62, %fd59;
	ld.global.f64 	%fd64, [%rd94+24];
	ld.global.f64 	%fd65, [%rd93+24];
	sub.f64 	%fd66, %fd64, %fd65;
	fma.rn.f64 	%fd181, %fd66, %fd66, %fd63;
	add.s64 	%rd95, %rd95, -8;
	add.s64 	%rd94, %rd94, 64;
	add.s64 	%rd93, %rd93, 64;
	setp.ne.s64 	%p5, %rd95, 0;
	mov.u64 	%rd97, %rd19;
	@%p5 bra 	$L__BB9_14;
$L__BB9_15:
	setp.eq.s64 	%p6, %rd17, 0;
	@%p6 bra 	$L__BB9_23;
	add.s64 	%rd52, %rd17, -1;
	setp.lt.u64 	%p7, %rd52, 3;
	@%p7 bra 	$L__BB9_18;
	add.s64 	%rd53, %rd97, %rd6;
	shl.b64 	%rd54, %rd53, 3;
	add.s64 	%rd55, %rd5, %rd54;
	ld.global.f64 	%fd68, [%rd55];
	add.s64 	%rd56, %rd97, %rd23;
	shl.b64 	%rd57, %rd56, 3;
	add.s64 	%rd58, %rd1, %rd57;
	ld.global.f64 	%fd69, [%rd58];
	sub.f64 	%fd70, %fd68, %fd69;
	fma.rn.f64 	%fd71, %fd70, %fd70, %fd181;
	ld.global.f64 	%fd72, [%rd55+8];
	ld.global.f64 	%fd73, [%rd58+8];
	sub.f64 	%fd74, %fd72, %fd73;
	fma.rn.f64 	%fd75, %fd74, %fd74, %fd71;
	ld.global.f64 	%fd76, [%rd55+16];
	ld.global.f64 	%fd77, [%rd58+16];
	sub.f64 	%fd78, %fd76, %fd77;
	fma.rn.f64 	%fd79, %fd78, %fd78, %fd75;
	ld.global.f64 	%fd80, [%rd55+24];
	ld.global.f64 	%fd81, [%rd58+24];
	sub.f64 	%fd82, %fd80, %fd81;
	fma.rn.f64 	%fd181, %fd82, %fd82, %fd79;
	add.s64 	%rd97, %rd97, 4;
$L__BB9_18:
	setp.eq.s64 	%p8, %rd18, 0;
	@%p8 bra 	$L__BB9_23;
	setp.eq.s64 	%p9, %rd18, 1;
	@%p9 bra 	$L__BB9_21;
	add.s64 	%rd59, %rd97, %rd6;
	shl.b64 	%rd60, %rd59, 3;
	add.s64 	%rd61, %rd5, %rd60;
	ld.global.f64 	%fd84, [%rd61];
	add.s64 	%rd62, %rd97, %rd23;
	shl.b64 	%rd63, %rd62, 3;
	add.s64 	%rd64, %rd1, %rd63;
	ld.global.f64 	%fd85, [%rd64];
	sub.f64 	%fd86, %fd84, %fd85;
	fma.rn.f64 	%fd87, %fd86, %fd86, %fd181;
	ld.global.f64 	%fd88, [%rd61+8];
	ld.global.f64 	%fd89, [%rd64+8];
	sub.f64 	%fd90, %fd88, %fd89;
	fma.rn.f64 	%fd181, %fd90, %fd90, %fd87;
	add.s64 	%rd97, %rd97, 2;
$L__BB9_21:
	setp.eq.s64 	%p10, %rd20, 0;
	@%p10 bra 	$L__BB9_23;
	add.s64 	%rd65, %rd97, %rd6;
	shl.b64 	%rd66, %rd65, 3;
	add.s64 	%rd67, %rd5, %rd66;
	ld.global.f64 	%fd91, [%rd67];
	add.s64 	%rd68, %rd97, %rd23;
	shl.b64 	%rd69, %rd68, 3;
	add.s64 	%rd70, %rd1, %rd69;
	ld.global.f64 	%fd92, [%rd70];
	sub.f64 	%fd93, %fd91, %fd92;
	fma.rn.f64 	%fd181, %fd93, %fd93, %fd181;
$L__BB9_23:
	mul.f64 	%fd25, %fd181, 0dBF547AE147AE147B;
	fma.rn.f64 	%fd94, %fd25, 0d3FF71547652B82FE, 0d4338000000000000;
	{
	.reg .b32 %temp; 
	mov.b64 	{%r4, %temp}, %fd94;
	}
	mov.f64 	%fd95, 0dC338000000000000;
	add.rn.f64 	%fd96, %fd94, %fd95;
	fma.rn.f64 	%fd97, %fd96, 0dBFE62E42FEFA39EF, %fd25;
	fma.rn.f64 	%fd98, %fd96, 0dBC7ABC9E3B39803F, %fd97;
	fma.rn.f64 	%fd99, %fd98, 0d3E5ADE1569CE2BDF, 0d3E928AF3FCA213EA;
	fma.rn.f64 	%fd100, %fd99, %fd98, 0d3EC71DEE62401315;
	fma.rn.f64 	%fd101, %fd100, %fd98, 0d3EFA01997C89EB71;
	fma.rn.f64 	%fd102, %fd101, %fd98, 0d3F2A01A014761F65;
	fma.rn.f64 	%fd103, %fd102, %fd98, 0d3F56C16C1852B7AF;
	fma.rn.f64 	%fd104, %fd103, %fd98, 0d3F81111111122322;
	fma.rn.f64 	%fd105, %fd104, %fd98, 0d3FA55555555502A1;
	fma.rn.f64 	%fd106, %fd105, %fd98, 0d3FC5555555555511;
	fma.rn.f64 	%fd107, %fd106, %fd98, 0d3FE000000000000B;
	fma.rn.f64 	%fd108, %fd107, %fd98, 0d3FF0000000000000;
	fma.rn.f64 	%fd109, %fd108, %fd98, 0d3FF0000000000000;
	{
	.reg .b32 %temp; 
	mov.b64 	{%r5, %temp}, %fd109;
	}
	{
	.reg .b32 %temp; 
	mov.b64 	{%temp, %r6}, %fd109;
	}
	shl.b32 	%r11, %r4, 20;
	add.s32 	%r12, %r11, %r6;
	mov.b64 	%fd182, {%r5, %r12};
	{
	.reg .b32 %temp; 
	mov.b64 	{%temp, %r13}, %fd25;
	}
	mov.b32 	%f4, %r13;
	abs.f32 	%f3, %f4;
	setp.lt.f32 	%p11, %f3, 0f4086232B;
	@%p11 bra 	$L__BB9_26;
	setp.lt.f64 	%p12, %fd25, 0d0000000000000000;
	add.f64 	%fd110, %fd25, 0d7FF0000000000000;
	selp.f64 	%fd182, 0d0000000000000000, %fd110, %p12;
	setp.geu.f32 	%p13, %f3, 0f40874800;
	@%p13 bra 	$L__BB9_26;
	shr.u32 	%r14, %r4, 31;
	add.s32 	%r15, %r4, %r14;
	shr.s32 	%r16, %r15, 1;
	shl.b32 	%r17, %r16, 20;
	add.s32 	%r18, %r6, %r17;
	mov.b64 	%fd111, {%r5, %r18};
	sub.s32 	%r19, %r4, %r16;
	shl.b32 	%r20, %r19, 20;
	add.s32 	%r21, %r20, 1072693248;
	mov.b32 	%r22, 0;
	mov.b64 	%fd112, {%r22, %r21};
	mul.f64 	%fd182, %fd112, %fd111;
$L__BB9_26:
	shl.b64 	%rd71, %rd92, 3;
	add.s64 	%rd72, %rd3, %rd71;
	ld.global.f64 	%fd113, [%rd72];
	shl.b64 	%rd73, %rd92, 2;
	add.s64 	%rd74, %rd2, %rd73;
	ld.global.u32 	%r23, [%rd74];
	cvt.rn.f64.s32 	%fd114, %r23;
	mul.f64 	%fd115, %fd113, %fd114;
	fma.rn.f64 	%fd183, %fd182, %fd115, %fd183;
	add.s64 	%rd92, %rd92, 1;
	setp.ne.s64 	%p14, %rd92, %rd41;
	@%p14 bra 	$L__BB9_12;
$L__BB9_27:
	ld.param.u64 	%rd87, [_Z7predictPdPKiS1_PKdS3_S3_mmmd_param_0];
	setp.gt.f64 	%p23, %fd183, 0d0000000000000000;
	selp.b32 	%r54, 1, -1, %p23;
	cvta.to.global.u64 	%rd81, %rd39;
	shl.b64 	%rd82, %rd4, 2;
	add.s64 	%rd83, %rd81, %rd82;
	ld.global.u32 	%r55, [%rd83];
	setp.eq.s32 	%p24, %r54, %r55;
	selp.f64 	%fd168, 0d3FF0000000000000, 0d0000000000000000, %p24;
	cvta.to.global.u64 	%rd84, %rd87;
	shl.b64 	%rd85, %rd4, 3;
	add.s64 	%rd86, %rd84, %rd85;
	st.global.f64 	[%rd86], %fd168;
$L__BB9_28:
	ret;

}
	// .globl	_Z10reduce_sumPdS_i
.visible .entry _Z10reduce_sumPdS_i(
	.param .u64 .ptr .align 1 _Z10reduce_sumPdS_i_param_0,
	.param .u64 .ptr .align 1 _Z10reduce_sumPdS_i_param_1,
	.param .u32 _Z10reduce_sumPdS_i_param_2
)
{
	.reg .pred 	%p<6>;
	.reg .b32 	%r<13>;
	.reg .b64 	%rd<11>;
	.reg .b64 	%fd<9>;

	ld.param.u64 	%rd2, [_Z10reduce_sumPdS_i_param_0];
	ld.param.u64 	%rd3, [_Z10reduce_sumPdS_i_param_1];
	ld.param.s32 	%rd4, [_Z10reduce_sumPdS_i_param_2];
	mov.u32 	%r1, %tid.x;
	mov.u32 	%r2, %ctaid.x;
	mov.u32 	%r12, %ntid.x;
	mad.lo.s32 	%r7, %r2, %r12, %r1;
	cvt.u64.u32 	%rd1, %r7;
	setp.ge.u64 	%p1, %rd1, %rd4;
	mov.f64 	%fd8, 0d0000000000000000;
	@%p1 bra 	$L__BB10_2;
	cvta.to.global.u64 	%rd5, %rd2;
	shl.b64 	%rd6, %rd1, 3;
	add.s64 	%rd7, %rd5, %rd6;
	ld.global.f64 	%fd8, [%rd7];
$L__BB10_2:
	shl.b32 	%r8, %r1, 3;
	mov.u32 	%r9, B_copy;
	add.s32 	%r4, %r9, %r8;
	st.shared.f64 	[%r4], %fd8;
	bar.sync 	0;
	setp.lt.u32 	%p2, %r12, 2;
	@%p2 bra 	$L__BB10_6;
$L__BB10_3:
	shr.u32 	%r6, %r12, 1;
	setp.ge.u32 	%p3, %r1, %r6;
	@%p3 bra 	$L__BB10_5;
	shl.b32 	%r10, %r6, 3;
	add.s32 	%r11, %r4, %r10;
	ld.shared.f64 	%fd4, [%r11];
	ld.shared.f64 	%fd5, [%r4];
	add.f64 	%fd6, %fd4, %fd5;
	st.shared.f64 	[%r4], %fd6;
$L__BB10_5:
	bar.sync 	0;
	setp.gt.u32 	%p4, %r12, 3;
	mov.u32 	%r12, %r6;
	@%p4 bra 	$L__BB10_3;
$L__BB10_6:
	setp.ne.s32 	%p5, %r1, 0;
	@%p5 bra 	$L__BB10_8;
	ld.shared.f64 	%fd7, [B_copy];
	cvta.to.global.u64 	%rd8, %rd3;
	mul.wide.u32 	%rd9, %r2, 8;
	add.s64 	%rd10, %rd8, %rd9;
	st.global.f64 	[%rd10], %fd7;
$L__BB10_8:
	ret;

}


// ===== COMPILED SASS (sm_100) =====

	.target	sm_100

	.elftype	@"ET_EXEC"


//--------------------- .note.nv.tkinfo           --------------------------
	.section	.note.nv.tkinfo,"",@"SHT_NOTE"
	.sectionflags	@"SHF_NOTE_NV_TKINFO"
	.tkinfo
        /*0018*/ 	.word	0x00000002
        /*0030*/ 	.string	""
        /*0030*/ 	.string	"ptxas"
        /*0030*/ 	.string	"Cuda compilation tools, release 13.0, V13.0.88"
        /*0030*/ 	.string	"Build cuda_13.0.r13.0/compiler.36424714_0"
        /*0030*/ 	.string	"-arch sm_100 -m 64 "



//--------------------- .note.nv.cuinfo           --------------------------
	.section	.note.nv.cuinfo,"",@"SHT_NOTE"
	.sectionflags	@"SHF_NOTE_NV_CUINFO"
        /*0018*/ 	.short	0x0002
        /*001a*/ 	.short	0x0064
        /*001c*/ 	.short	0x0082
	.zero		2


//--------------------- .nv.info                  --------------------------
	.section	.nv.info,"",@"SHT_CUDA_INFO"
	.align	4


	//----- nvinfo : EIATTR_REGCOUNT
	.align		4
        /*0000*/ 	.byte	0x04, 0x2f
        /*0002*/ 	.short	(.L_1 - .L_0)
	.align		4
.L_0:
        /*0004*/ 	.word	index@(_Z12find_min_maxPKdS0_PdS1_ii)
        /*0008*/ 	.word	0x00000016


	//----- nvinfo : EIATTR_FRAME_SIZE
	.align		4
.L_1:
        /*000c*/ 	.byte	0x04, 0x11
        /*000e*/ 	.short	(.L_3 - .L_2)
	.align		4
.L_2:
        /*0010*/ 	.word	index@(_Z12find_min_maxPKdS0_PdS1_ii)
        /*0014*/ 	.word	0x00000000


	//----- nvinfo : EIATTR_REGCOUNT
	.align		4
.L_3:
        /*0018*/ 	.byte	0x04, 0x2f
        /*001a*/ 	.short	(.L_5 - .L_4)
	.align		4
.L_4:
        /*001c*/ 	.word	index@(_Z14scale_featuresPdPKdS1_mm)
        /*0020*/ 	.word	0x0000001a


	//----- nvinfo : EIATTR_FRAME_SIZE
	.align		4
.L_5:
        /*0024*/ 	.byte	0x04, 0x11
        /*0026*/ 	.short	(.L_7 - .L_6)
	.align		4
.L_6:
        /*0028*/ 	.word	index@($__internal_0_$__cuda_sm20_div_rn_f64_full)
        /*002c*/ 	.word	0x00000000


	//----- nvinfo : EIATTR_FRAME_SIZE
	.align		4
.L_7:
        /*0030*/ 	.byte	0x04, 0x11
        /*0032*/ 	.short	(.L_9 - .L_8)
	.align		4
.L_8:
        /*0034*/ 	.word	index@(_Z14scale_featuresPdPKdS1_mm)
        /*0038*/ 	.word	0x00000000


	//----- nvinfo : EIATTR_REGCOUNT
	.align		4
.L_9:
        /*003c*/ 	.byte	0x04, 0x2f
        /*003e*/ 	.short	(.L_11 - .L_10)
	.align		4
.L_10:
        /*0040*/ 	.word	index@(_Z18calc_kernel_matrixPdPKdS1_mmm)
        /*0044*/ 	.word	0x00000020


	//----- nvinfo : EIATTR_FRAME_SIZE
	.align		4
.L_11:
        /*0048*/ 	.byte	0x04, 0x11
        /*004a*/ 	.short	(.L_13 - .L_12)
	.align		4
.L_12:
        /*004c*/ 	.word	index@(_Z18calc_kernel_matrixPdPKdS1_mmm)
        /*0050*/ 	.word	0x00000000


	//----- nvinfo : EIATTR_REGCOUNT
	.align		4
.L_13:
        /*0054*/ 	.byte	0x04, 0x2f
        /*0056*/ 	.short	(.L_15 - .L_14)
	.align		4
.L_14:
        /*0058*/ 	.word	index@(_Z12init_alpha_fPdS_PKim)
        /*005c*/ 	.word	0x0000000c


	//----- nvinfo : EIATTR_FRAME_SIZE
	.align		4
.L_15:
        /*0060*/ 	.byte	0x04, 0x11
        /*0062*/ 	.short	(.L_17 - .L_16)
	.align		4
.L_16:
        /*0064*/ 	.word	index@(_Z12init_alpha_fPdS_PKim)
        /*0068*/ 	.word	0x00000000


	//----- nvinfo : EIATTR_REGCOUNT
	.align		4
.L_17:
        /*006c*/ 	.byte	0x04, 0x2f
        /*006e*/ 	.short	(.L_19 - .L_18)
	.align		4
.L_18:
        /*0070*/ 	.word	index@(_Z16calc_f_in_I_highPdPmPKdPKiS2_mdd)
        /*0074*/ 	.word	0x0000000f


	//----- nvinfo : EIATTR_FRAME_SIZE
	.align		4
.L_19:
        /*0078*/ 	.byte	0x04, 0x11
        /*007a*/ 	.short	(.L_21 - .L_20)
	.align		4
.L_20:
        /*007c*/ 	.word	index@(_Z16calc_f_in_I_highPdPmPKdPKiS2_mdd)
        /*0080*/ 	.word	0x00000000


	//----- nvinfo : EIATTR_REGCOUNT
	.align		4
.L_21:
        /*0084*/ 	.byte	0x04, 0x2f
        /*0086*/ 	.short	(.L_23 - .L_22)
	.align		4
.L_22:
        /*0088*/ 	.word	index@(_Z11calc_i_highPKdmPmS1_)
        /*008c*/ 	.word	0x00000012


	//----- nvinfo : EIATTR_FRAME_SIZE
	.align		4
.L_23:
        /*0090*/ 	.byte	0x04, 0x11
        /*0092*/ 	.short	(.L_25 - .L_24)
	.align		4
.L_24:
        /*0094*/ 	.word	index@(_Z11calc_i_highPKdmPmS1_)
        /*0098*/ 	.word	0x00000000


	//----- nvinfo : EIATTR_REGCOUNT
	.align		4
.L_25:
        /*009c*/ 	.byte	0x04, 0x2f
        /*009e*/ 	.short	(.L_27 - .L_26)
	.align		4
.L_26:
        /*00a0*/ 	.word	index@(_Z15calc_f_in_I_lowPdPmPKdPKiS2_mdd)
        /*00a4*/ 	.word	0x0000000f


	//----- nvinfo : EIATTR_FRAME_SIZE
	.align		4
.L_27:
        /*00a8*/ 	.byte	0x04, 0x11
        /*00aa*/ 	.short	(.L_29 - .L_28)
	.align		4
.L_28:
        /*00ac*/ 	.word	index@(_Z15calc_f_in_I_lowPdPmPKdPKiS2_mdd)
        /*00b0*/ 	.word	0x00000000


	//----- nvinfo : EIATTR_REGCOUNT
	.align		4
.L_29:
        /*00b4*/ 	.byte	0x04, 0x2f
        /*00b6*/ 	.short	(.L_31 - .L_30)
	.align		4
.L_30:
        /*00b8*/ 	.word	index@(_Z10calc_i_lowPKdmPmS1_)
        /*00bc*/ 	.word	0x00000012


	//----- nvinfo : EIATTR_FRAME_SIZE
	.align		4
.L_31:
        /*00c0*/ 	.byte	0x04, 0x11
        /*00c2*/ 	.short	(.L_33 - .L_32)
	.align		4
.L_32:
        /*00c4*/ 	.word	index@(_Z10calc_i_lowPKdmPmS1_)
        /*00c8*/ 	.word	0x00000000


	//----- nvinfo : EIATTR_REGCOUNT
	.align		4
.L_33:
        /*00cc*/ 	.byte	0x04, 0x2f
        /*00ce*/ 	.short	(.L_35 - .L_34)
	.align		4
.L_34:
        /*00d0*/ 	.word	index@(_Z8update_fPdPKdS1_PKiddmmm)
        /*00d4*/ 	.word	0x00000012


	//----- nvinfo : EIATTR_FRAME_SIZE
	.align		4
.L_35:
        /*00d8*/ 	.byte	0x04, 0x11
        /*00da*/ 	.short	(.L_37 - .L_36)
	.align		4
.L_36:
        /*00dc*/ 	.word	index@(_Z8update_fPdPKdS1_PKiddmmm)
        /*00e0*/ 	.word	0x00000000


	//----- nvinfo : EIATTR_REGCOUNT
	.align		4
.L_37:
        /*00e4*/ 	.byte	0x04, 0x2f
        /*00e6*/ 	.short	(.L_39 - .L_38)
	.align		4
.L_38:
        /*00e8*/ 	.word	index@(_Z7predictPdPKiS1_PKdS3_S3_mmmd)
        /*00ec*/ 	.word	0x00000020


	//----- nvinfo : EIATTR_FRAME_SIZE
	.align		4
.L_39:
        /*00f0*/ 	.byte	0x04, 0x11
        /*00f2*/ 	.short	(.L_41 - .L_40)
	.align		4
.L_40:
        /*00f4*/ 	.word	index@(_Z7predictPdPKiS1_PKdS3_S3_mmmd)
        /*00f8*/ 	.word	0x00000000


	//----- nvinfo : EIATTR_REGCOUNT
	.align		4
.L_41:
        /*00fc*/ 	.byte	0x04, 0x2f
        /*00fe*/ 	.short	(.L_43 - .L_42)
	.align		4
.L_42:
        /*0100*/ 	.word	index@(_Z10reduce_sumPdS_i)
        /*0104*/ 	.word	0x0000000d


	//----- nvinfo : EIATTR_FRAME_SIZE
	.align		4
.L_43:
        /*0108*/ 	.byte	0x04, 0x11
        /*010a*/ 	.short	(.L_45 - .L_44)
	.align		4
.L_44:
        /*010c*/ 	.word	index@(_Z10reduce_sumPdS_i)
        /*0110*/ 	.word	0x00000000


	//----- nvinfo : EIATTR_MIN_STACK_SIZE
	.align		4
.L_45:
        /*0114*/ 	.byte	0x04, 0x12
        /*0116*/ 	.short	(.L_47 - .L_46)
	.align		4
.L_46:
        /*0118*/ 	.word	index@(_Z10reduce_sumPdS_i)
        /*011c*/ 	.word	0x00000000


	//----- nvinfo : EIATTR_MIN_STACK_SIZE
	.align		4
.L_47:
        /*0120*/ 	.byte	0x04, 0x12
        /*0122*/ 	.short	(.L_49 - .L_48)
	.align		4
.L_48:
        /*0124*/ 	.word	index@(_Z7predictPdPKiS1_PKdS3_S3_mmmd)
        /*0128*/ 	.word	0x00000000


	//----- nvinfo : EIATTR_MIN_STACK_SIZE
	.align		4
.L_49:
        /*012c*/ 	.byte	0x04, 0x12
        /*012e*/ 	.short	(.L_51 - .L_50)
	.align		4
.L_50:
        /*0130*/ 	.word	index@(_Z8update_fPdPKdS1_PKiddmmm)
        /*0134*/ 	.word	0x00000000


	//----- nvinfo : EIATTR_MIN_STACK_SIZE
	.align		4
.L_51:
        /*0138*/ 	.byte	0x04, 0x12
        /*013a*/ 	.short	(.L_53 - .L_52)
	.align		4
.L_52:
        /*013c*/ 	.word	index@(_Z10calc_i_lowPKdmPmS1_)
        /*0140*/ 	.word	0x00000000


	//----- nvinfo : EIATTR_MIN_STACK_SIZE
	.align		4
.L_53:
        /*0144*/ 	.byte	0x04, 0x12
        /*0146*/ 	.short	(.L_55 - .L_54)
	.align		4
.L_54:
        /*0148*/ 	.word	index@(_Z15calc_f_in_I_lowPdPmPKdPKiS2_mdd)
        /*014c*/ 	.word	0x00000000


	//----- nvinfo : EIATTR_MIN_STACK_SIZE
	.align		4
.L_55:
        /*0150*/ 	.byte	0x04, 0x12
        /*0152*/ 	.short	(.L_57 - .L_56)
	.align		4
.L_56:
        /*0154*/ 	.word	index@(_Z11calc_i_highPKdmPmS1_)
        /*0158*/ 	.word	0x00000000


	//----- nvinfo : EIATTR_MIN_STACK_SIZE
	.align		4
.L_57:
        /*015c*/ 	.byte	0x04, 0x12
        /*015e*/ 	.short	(.L_59 - .L_58)
	.align		4
.L_58:
        /*0160*/ 	.word	index@(_Z16calc_f_in_I_highPdPmPKdPKiS2_mdd)
        /*0164*/ 	.word	0x00000000


	//----- nvinfo : EIATTR_MIN_STACK_SIZE
	.align		4
.L_59:
        /*0168*/ 	.byte	0x04, 0x12
        /*016a*/ 	.short	(.L_61 - .L_60)
	.align		4
.L_60:
        /*016c*/ 	.word	index@(_Z12init_alpha_fPdS_PKim)
        /*0170*/ 	.word	0x00000000


	//----- nvinfo : EIATTR_MIN_STACK_SIZE
	.align		4
.L_61:
        /*0174*/ 	.byte	0x04, 0x12
        /*0176*/ 	.short	(.L_63 - .L_62)
	.align		4
.L_62:
        /*0178*/ 	.word	index@(_Z18calc_kernel_matrixPdPKdS1_mmm)
        /*017c*/ 	.word	0x00000000


	//----- nvinfo : EIATTR_MIN_STACK_SIZE
	.align		4
.L_63:
        /*0180*/ 	.byte	0x04, 0x12
        /*0182*/ 	.short	(.L_65 - .L_64)
	.align		4
.L_64:
        /*0184*/ 	.word	index@(_Z14scale_featuresPdPKdS1_mm)
        /*0188*/ 	.word	0x00000000


	//----- nvinfo : EIATTR_MIN_STACK_SIZE
	.align		4
.L_65:
        /*018c*/ 	.byte	0x04, 0x12
        /*018e*/ 	.short	(.L_67 - .L_66)
	.align		4
.L_66:
        /*0190*/ 	.word	index@(_Z12find_min_maxPKdS0_PdS1_ii)
        /*0194*/ 	.word	0x00000000
.L_67:


//--------------------- .nv.compat                --------------------------
	.section	.nv.compat,"",@"SHT_CUDA_COMPAT_INFO"
	.align	4
        /*0000*/ 	.byte	0x02, 0x09, 0x00, 0x00, 0x02, 0x02, 0x01, 0x00, 0x02, 0x05, 0x05, 0x00, 0x03, 0x07, 0x01, 0x01
        /*0010*/ 	.byte	0x02, 0x03, 0x00, 0x00, 0x02, 0x06, 0x01, 0x00, 0x04, 0x0b, 0x08, 0x00, 0x01, 0x00, 0x00, 0x00
        /*0020*/ 	.byte	0x00, 0x00, 0x00, 0x00


//--------------------- .nv.info._Z10reduce_sumPdS_i --------------------------
	.section	.nv.info._Z10reduce_sumPdS_i,"",@"SHT_CUDA_INFO"
	.sectionflags	@""
	.align	4


	//----- nvinfo : EIATTR_CUDA_API_VERSION
	.align		4
        /*0000*/ 	.byte	0x04, 0x37
        /*0002*/ 	.short	(.L_69 - .L_68)
.L_68:
        /*0004*/ 	.word	0x00000082


	//----- nvinfo : EIATTR_KPARAM_INFO
	.align		4
.L_69:
        /*0008*/ 	.byte	0x04, 0x17
        /*000a*/ 	.short	(.L_71 - .L_70)
.L_70:
        /*000c*/ 	.word	0x00000000
        /*0010*/ 	.short	0x0002
        /*0012*/ 	.short	0x0010
        /*0014*/ 	.byte	0x00, 0xf0, 0x11, 0x00


	//----- nvinfo : EIATTR_KPARAM_INFO
	.align		4
.L_71:
        /*0018*/ 	.byte	0x04, 0x17
        /*001a*/ 	.short	(.L_73 - .L_72)
.L_72:
        /*001c*/ 	.word	0x00000000
        /*0020*/ 	.short	0x0001
        /*0022*/ 	.short	0x0008
        /*0024*/ 	.byte	0x00, 0xf5, 0x21, 0x00


	//----- nvinfo : EIATTR_KPARAM_INFO
	.align		4
.L_73:
        /*0028*/ 	.byte	0x04, 0x17
        /*002a*/ 	.short	(.L_75 - .L_74)
.L_74:
        /*002c*/ 	.word	0x00000000
        /*0030*/ 	.short	0x0000
        /*0032*/ 	.short	0x0000
        /*0034*/ 	.byte	0x00, 0xf5, 0x21, 0x00


	//----- nvinfo : EIATTR_SPARSE_MMA_MASK
	.align		4
.L_75:
        /*0038*/ 	.byte	0x03, 0x50
        /*003a*/ 	.short	0x0000


	//----- nvinfo : EIATTR_MAXREG_COUNT
	.align		4
        /*003c*/ 	.byte	0x03, 0x1b
        /*003e*/ 	.short	0x00ff


	//----- nvinfo : EIATTR_NUM_BARRIERS
	.align		4
        /*0040*/ 	.byte	0x02, 0x4c
        /*0042*/ 	.byte	0x01
	.zero		1


	//----- nvinfo : EIATTR_MERCURY_ISA_VERSION
	.align		4
        /*0044*/ 	.byte	0x03, 0x5f
        /*0046*/ 	.short	0x0101


	//----- nvinfo : EIATTR_VRC_CTA_INIT_COUNT
	.align		4
        /*0048*/ 	.byte	0x02, 0x4a
	.zero		1
	.zero		1


	//----- nvinfo : EIATTR_EXIT_INSTR_OFFSETS
	.align		4
        /*004c*/ 	.byte	0x04, 0x1c
        /*004e*/ 	.short	(.L_77 - .L_76)


	//   ....[0]....
.L_76:
        /*0050*/ 	.word	0x00000240


	//   ....[1]....
        /*0054*/ 	.word	0x000002c0


	//----- nvinfo : EIATTR_CBANK_PARAM_SIZE
	.align		4
.L_77:
        /*0058*/ 	.byte	0x03, 0x19
        /*005a*/ 	.short	0x0014


	//----- nvinfo : EIATTR_PARAM_CBANK
	.align		4
        /*005c*/ 	.byte	0x04, 0x0a
        /*005e*/ 	.short	(.L_79 - .L_78)
	.align		4
.L_78:
        /*0060*/ 	.word	index@(.nv.constant0._Z10reduce_sumPdS_i)
        /*0064*/ 	.short	0x0380
        /*0066*/ 	.short	0x0014


	//----- nvinfo : EIATTR_SW_WAR
	.align		4
.L_79:
        /*0068*/ 	.byte	0x04, 0x36
        /*006a*/ 	.short	(.L_81 - .L_80)
.L_80:
        /*006c*/ 	.word	0x00000008
.L_81:


//--------------------- .nv.info._Z7predictPdPKiS1_PKdS3_S3_mmmd --------------------------
	.section	.nv.info._Z7predictPdPKiS1_PKdS3_S3_mmmd,"",@"SHT_CUDA_INFO"
	.sectionflags	@""
	.align	4


	//----- nvinfo : EIATTR_CUDA_API_VERSION
	.align		4
        /*0000*/ 	.byte	0x04, 0x37
        /*0002*/ 	.short	(.L_83 - .L_82)
.L_82:
        /*0004*/ 	.word	0x00000082


	//----- nvinfo : EIATTR_KPARAM_INFO
	.align		4
.L_83:
        /*0008*/ 	.byte	0x04, 0x17
        /*000a*/ 	.short	(.L_85 - .L_84)
.L_84:
        /*000c*/ 	.word	0x00000000
        /*0010*/ 	.short	0x0009
        /*0012*/ 	.short	0x0048
        /*0014*/ 	.byte	0x00, 0xf0, 0x21, 0x00


	//----- nvinfo : EIATTR_KPARAM_INFO
	.align		4
.L_85:
        /*0018*/ 	.byte	0x04, 0x17
        /*001a*/ 	.short	(.L_87 - .L_86)
.L_86:
        /*001c*/ 	.word	0x00000000
        /*0020*/ 	.short	0x0008
        /*0022*/ 	.short	0x0040
        /*0024*/ 	.byte	0x00, 0xf0, 0x21, 0x00


	//----- nvinfo : EIATTR_KPARAM_INFO
	.align		4
.L_87:
        /*0028*/ 	.byte	0x04, 0x17
        /*002a*/ 	.short	(.L_89 - .L_88)
.L_88:
        /*002c*/ 	.word	0x00000000
        /*0030*/ 	.short	0x0007
        /*0032*/ 	.short	0x0038
        /*0034*/ 	.byte	0x00, 0xf0, 0x21, 0x00


	//----- nvinfo : EIATTR_KPARAM_INFO
	.align		4
.L_89:
        /*0038*/ 	.byte	0x04, 0x17
        /*003a*/ 	.short	(.L_91 - .L_90)
.L_90:
        /*003c*/ 	.word	0x00000000
        /*0040*/ 	.short	0x0006
        /*0042*/ 	.short	0x0030
        /*0044*/ 	.byte	0x00, 0xf0, 0x21, 0x00


	//----- nvinfo : EIATTR_KPARAM_INFO
	.align		4
.L_91:
        /*0048*/ 	.byte	0x04, 0x17
        /*004a*/ 	.short	(.L_93 - .L_92)
.L_92:
        /*004c*/ 	.word	0x00000000
        /*0050*/ 	.short	0x0005
        /*0052*/ 	.short	0x0028
        /*0054*/ 	.byte	0x00, 0xf5, 0x21, 0x00


	//----- nvinfo : EIATTR_KPARAM_INFO
	.align		4
.L_93:
        /*0058*/ 	.byte	0x04, 0x17
        /*005a*/ 	.short	(.L_95 - .L_94)
.L_94:
        /*005c*/ 	.word	0x00000000
        /*0060*/ 	.short	0x0004
        /*0062*/ 	.short	0x0020
        /*0064*/ 	.byte	0x00, 0xf5, 0x21, 0x00


	//----- nvinfo : EIATTR_KPARAM_INFO
	.align		4
.L_95:
        /*0068*/ 	.byte	0x04, 0x17
        /*006a*/ 	.short	(.L_97 - .L_96)
.L_96:
        /*006c*/ 	.word	0x00000000
        /*0070*/ 	.short	0x0003
        /*0072*/ 	.short	0x0018
        /*0074*/ 	.byte	0x00, 0xf5, 0x21, 0x00


	//----- nvinfo : EIATTR_KPARAM_INFO
	.align		4
.L_97:
        /*0078*/ 	.byte	0x04, 0x17
        /*007a*/ 	.short	(.L_99 - .L_98)
.L_98:
        /*007c*/ 	.word	0x00000000
        /*0080*/ 	.short	0x0002
        /*0082*/ 	.short	0x0010
        /*0084*/ 	.byte	0x00, 0xf5, 0x21, 0x00


	//----- nvinfo : EIATTR_KPARAM_INFO
	.align		4
.L_99:
        /*0088*/ 	.byte	0x04, 0x17
        /*008a*/ 	.short	(.L_101 - .L_100)
.L_100:
        /*008c*/ 	.word	0x00000000
        /*0090*/ 	.short	0x0001
        /*0092*/ 	.short	0x0008
        /*0094*/ 	.byte	0x00, 0xf5, 0x21, 0x00


	//----- nvinfo : EIATTR_KPARAM_INFO
	.align		4
.L_101:
        /*0098*/ 	.byte	0x04, 0x17
        /*009a*/ 	.short	(.L_103 - .L_102)
.L_102:
        /*009c*/ 	.word	0x00000000
        /*00a0*/ 	.short	0x0000
        /*00a2*/ 	.short	0x0000
        /*00a4*/ 	.byte	0x00, 0xf5, 0x21, 0x00


	//----- nvinfo : EIATTR_SPARSE_MMA_MASK
	.align		4
.L_103:
        /*00a8*/ 	.byte	0x03, 0x50
        /*00aa*/ 	.short	0x0000


	//----- nvinfo : EIATTR_MAXREG_COUNT
	.align		4
        /*00ac*/ 	.byte	0x03, 0x1b
        /*00ae*/ 	.short	0x00ff


	//----- nvinfo : EIATTR_MERCURY_ISA_VERSION
	.align		4
        /*00b0*/ 	.byte	0x03, 0x5f
        /*00b2*/ 	.short	0x0101


	//----- nvinfo : EIATTR_VRC_CTA_INIT_COUNT
	.align		4
        /*00b4*/ 	.byte	0x02, 0x4a
	.zero		1
	.zero		1


	//----- nvinfo : EIATTR_EXIT_INSTR_OFFSETS
	.align		4
        /*00b8*/ 	.byte	0x04, 0x1c
        /*00ba*/ 	.short	(.L_105 - .L_104)


	//   ....[0]....
.L_104:
        /*00bc*/ 	.word	0x00000080


	//   ....[1]....
        /*00c0*/ 	.word	0x00002030


	//----- nvinfo : EIATTR_CRS_STACK_SIZE
	.align		4
.L_105:
        /*00c4*/ 	.byte	0x04, 0x1e
        /*00c6*/ 	.short	(.L_107 - .L_106)
.L_106:
        /*00c8*/ 	.word	0x00000000


	//----- nvinfo : EIATTR_CBANK_PARAM_SIZE
	.align		4
.L_107:
        /*00cc*/ 	.byte	0x03, 0x19
        /*00ce*/ 	.short	0x0050


	//----- nvinfo : EIATTR_PARAM_CBANK
	.align		4
        /*00d0*/ 	.byte	0x04, 0x0a
        /*00d2*/ 	.short	(.L_109 - .L_108)
	.align		4
.L_108:
        /*00d4*/ 	.word	index@(.nv.constant0._Z7predictPdPKiS1_PKdS3_S3_mmmd)
        /*00d8*/ 	.short	0x0380
        /*00da*/ 	.short	0x0050


	//----- nvinfo : EIATTR_SW_WAR
	.align		4
.L_109:
        /*00dc*/ 	.byte	0x04, 0x36
        /*00de*/ 	.short	(.L_111 - .L_110)
.L_110:
        /*00e0*/ 	.word	0x00000008
.L_111:


//--------------------- .nv.info._Z8update_fPdPKdS1_PKiddmmm --------------------------
	.section	.nv.info._Z8update_fPdPKdS1_PKiddmmm,"",@"SHT_CUDA_INFO"
	.sectionflags	@""
	.align	4


	//----- nvinfo : EIATTR_CUDA_API_VERSION
	.align		4
        /*0000*/ 	.byte	0x04, 0x37
        /*0002*/ 	.short	(.L_113 - .L_112)
.L_112:
        /*0004*/ 	.word	0x00000082


	//----- nvinfo : EIATTR_KPARAM_INFO
	.align		4
.L_113:
        /*0008*/ 	.byte	0x04, 0x17
        /*000a*/ 	.short	(.L_115 - .L_114)
.L_114:
        /*000c*/ 	.word	0x00000000
        /*0010*/ 	.short	0x0008
        /*0012*/ 	.short	0x0040
        /*0014*/ 	.byte	0x00, 0xf0, 0x21, 0x00


	//----- nvinfo : EIATTR_KPARAM_INFO
	.align		4
.L_115:
        /*0018*/ 	.byte	0x04, 0x17
        /*001a*/ 	.short	(.L_117 - .L_116)
.L_116:
        /*001c*/ 	.word	0x00000000
        /*0020*/ 	.short	0x0007
        /*0022*/ 	.short	0x0038
        /*0024*/ 	.byte	0x00, 0xf0, 0x21, 0x00


	//----- nvinfo : EIATTR_KPARAM_INFO
	.align		4
.L_117:
        /*0028*/ 	.byte	0x04, 0x17
        /*002a*/ 	.short	(.L_119 - .L_118)
.L_118:
        /*002c*/ 	.word	0x00000000
        /*0030*/ 	.short	0x0006
        /*0032*/ 	.short	0x0030
        /*0034*/ 	.byte	0x00, 0xf0, 0x21, 0x00


	//----- nvinfo : EIATTR_KPARAM_INFO
	.align		4
.L_119:
        /*0038*/ 	.byte	0x04, 0x17
        /*003a*/ 	.short	(.L_121 - .L_120)
.L_120:
        /*003c*/ 	.word	0x00000000
        /*0040*/ 	.short	0x0005
        /*0042*/ 	.short	0x0028
        /*0044*/ 	.byte	0x00, 0xf0, 0x21, 0x00


	//----- nvinfo : EIATTR_KPARAM_INFO
	.align		4
.L_121:
        /*0048*/ 	.byte	0x04, 0x17
        /*004a*/ 	.short	(.L_123 - .L_122)
.L_122:
        /*004c*/ 	.word	0x00000000
        /*0050*/ 	.short	0x0004
        /*0052*/ 	.short	0x0020
        /*0054*/ 	.byte	0x00, 0xf0, 0x21, 0x00


	//----- nvinfo : EIATTR_KPARAM_INFO
	.align		4
.L_123:
        /*0058*/ 	.byte	0x04, 0x17
        /*005a*/ 	.short	(.L_125 - .L_124)
.L_124:
        /*005c*/ 	.word	0x00000000
        /*0060*/ 	.short	0x0003
        /*0062*/ 	.short	0x0018
        /*0064*/ 	.byte	0x00, 0xf5, 0x21, 0x00


	//----- nvinfo : EIATTR_KPARAM_INFO
	.align		4
.L_125:
        /*0068*/ 	.byte	0x04, 0x17
        /*006a*/ 	.short	(.L_127 - .L_126)
.L_126:
        /*006c*/ 	.word	0x00000000
        /*0070*/ 	.short	0x0002
        /*0072*/ 	.short	0x0010
        /*0074*/ 	.byte	0x00, 0xf5, 0x21, 0x00


	//----- nvinfo : EIATTR_KPARAM_INFO
	.align		4
.L_127:
        /*0078*/ 	.byte	0x04, 0x17
        /*007a*/ 	.short	(.L_129 - .L_128)
.L_128:
        /*007c*/ 	.word	0x00000000
        /*0080*/ 	.short	0x0001
        /*0082*/ 	.short	0x0008
        /*0084*/ 	.byte	0x00, 0xf5, 0x21, 0x00


	//----- nvinfo : EIATTR_KPARAM_INFO
	.align		4
.L_129:
        /*0088*/ 	.byte	0x04, 0x17
        /*008a*/ 	.short	(.L_131 - .L_130)
.L_130:
        /*008c*/ 	.word	0x00000000
        /*0090*/ 	.short	0x0000
        /*0092*/ 	.short	0x0000
        /*0094*/ 	.byte	0x00, 0xf5, 0x21, 0x00


	//----- nvinfo : EIATTR_SPARSE_MMA_MASK
	.align		4
.L_131:
        /*0098*/ 	.byte	0x03, 0x50
        /*009a*/ 	.short	0x0000


	//----- nvinfo : EIATTR_MAXREG_COUNT
	.align		4
        /*009c*/ 	.byte	0x03, 0x1b
        /*009e*/ 	.short	0x00ff


	//----- nvinfo : EIATTR_MERCURY_ISA_VERSION
	.align		4
        /*00a0*/ 	.byte	0x03, 0x5f
        /*00a2*/ 	.short	0x0101


	//----- nvinfo : EIATTR_VRC_CTA_INIT_COUNT
	.align		4
        /*00a4*/ 	.byte	0x02, 0x4a
	.zero		1
	.zero		1


	//----- nvinfo : EIATTR_EXIT_INSTR_OFFSETS
	.align		4
        /*00a8*/ 	.byte	0x04, 0x1c
        /*00aa*/ 	.short	(.L_133 - .L_132)


	//   ....[0]....
.L_132:
        /*00ac*/ 	.word	0x00000080


	//   ....[1]....
        /*00b0*/ 	.word	0x000002c0


	//----- nvinfo : EIATTR_CBANK_PARAM_SIZE
	.align		4
.L_133:
        /*00b4*/ 	.byte	0x03, 0x19
        /*00b6*/ 	.short	0x0048


	//----- nvinfo : EIATTR_PARAM_CBANK
	.align		4
        /*00b8*/ 	.byte	0x04, 0x0a
        /*00ba*/ 	.short	(.L_135 - .L_134)
	.align		4
.L_134:
        /*00bc*/ 	.word	index@(.nv.constant0._Z8update_fPdPKdS1_PKiddmmm)
        /*00c0*/ 	.short	0x0380
        /*00c2*/ 	.short	0x0048


	//----- nvinfo : EIATTR_SW_WAR
	.align		4
.L_135:
        /*00c4*/ 	.byte	0x04, 0x36
        /*00c6*/ 	.short	(.L_137 - .L_136)
.L_136:
        /*00c8*/ 	.word	0x00000008
.L_137:


//--------------------- .nv.info._Z10calc_i_lowPKdmPmS1_ --------------------------
	.section	.nv.info._Z10calc_i_lowPKdmPmS1_,"",@"SHT_CUDA_INFO"
	.sectionflags	@""
	.align	4


	//----- nvinfo : EIATTR_CUDA_API_VERSION
	.align		4
        /*0000*/ 	.byte	0x04, 0x37
        /*0002*/ 	.short	(.L_139 - .L_138)
.L_138:
        /*0004*/ 	.word	0x00000082


	//----- nvinfo : EIATTR_KPARAM_INFO
	.align		4
.L_139:
        /*0008*/ 	.byte	0x04, 0x17
        /*000a*/ 	.short	(.L_141 - .L_140)
.L_140:
        /*000c*/ 	.word	0x00000000
        /*0010*/ 	.short	0x0003
        /*0012*/ 	.short	0x0018
        /*0014*/ 	.byte	0x00, 0xf5, 0x21, 0x00


	//----- nvinfo : EIATTR_KPARAM_INFO
	.align		4
.L_141:
        /*0018*/ 	.byte	0x04, 0x17
        /*001a*/ 	.short	(.L_143 - .L_142)
.L_142:
        /*001c*/ 	.word	0x00000000
        /*0020*/ 	.short	0x0002
        /*0022*/ 	.short	0x0010
        /*0024*/ 	.byte	0x00, 0xf5, 0x21, 0x00


	//----- nvinfo : EIATTR_KPARAM_INFO
	.align		4
.L_143:
        /*0028*/ 	.byte	0x04, 0x17
        /*002a*/ 	.short	(.L_145 - .L_144)
.L_144:
        /*002c*/ 	.word	0x00000000
        /*0030*/ 	.short	0x0001
        /*0032*/ 	.short	0x0008
        /*0034*/ 	.byte	0x00, 0xf0, 0x21, 0x00


	//----- nvinfo : EIATTR_KPARAM_INFO
	.align		4
.L_145:
        /*0038*/ 	.byte	0x04, 0x17
        /*003a*/ 	.short	(.L_147 - .L_146)
.L_146:
        /*003c*/ 	.word	0x00000000
        /*0040*/ 	.short	0x0000
        /*0042*/ 	.short	0x0000
        /*0044*/ 	.byte	0x00, 0xf5, 0x21, 0x00


	//----- nvinfo : EIATTR_SPARSE_MMA_MASK
	.align		4
.L_147:
        /*0048*/ 	.byte	0x03, 0x50
        /*004a*/ 	.short	0x0000


	//----- nvinfo : EIATTR_MAXREG_COUNT
	.align		4
        /*004c*/ 	.byte	0x03, 0x1b
        /*004e*/ 	.short	0x00ff


	//----- nvinfo : EIATTR_NUM_BARRIERS
	.align		4
        /*0050*/ 	.byte	0x02, 0x4c
        /*0052*/ 	.byte	0x01
	.zero		1


	//----- nvinfo : EIATTR_MERCURY_ISA_VERSION
	.align		4
        /*0054*/ 	.byte	0x03, 0x5f
        /*0056*/ 	.short	0x0101


	//----- nvinfo : EIATTR_VRC_CTA_INIT_COUNT
	.align		4
        /*0058*/ 	.byte	0x02, 0x4a
	.zero		1
	.zero		1


	//----- nvinfo : EIATTR_EXIT_INSTR_OFFSETS
	.align		4
        /*005c*/ 	.byte	0x04, 0x1c
        /*005e*/ 	.short	(.L_149 - .L_148)


	//   ....[0]....
.L_148:
        /*0060*/ 	.word	0x00000270


	//   ....[1]....
        /*0064*/ 	.word	0x000002c0


	//----- nvinfo : EIATTR_CRS_STACK_SIZE
	.align		4
.L_149:
        /*0068*/ 	.byte	0x04, 0x1e
        /*006a*/ 	.short	(.L_151 - .L_150)
.L_150:
        /*006c*/ 	.word	0x00000000


	//----- nvinfo : EIATTR_CBANK_PARAM_SIZE
	.align		4
.L_151:
        /*0070*/ 	.byte	0x03, 0x19
        /*0072*/ 	.short	0x0020


	//----- nvinfo : EIATTR_PARAM_CBANK
	.align		4
        /*0074*/ 	.byte	0x04, 0x0a
        /*0076*/ 	.short	(.L_153 - .L_152)
	.align		4
.L_152:
        /*0078*/ 	.word	index@(.nv.constant0._Z10calc_i_lowPKdmPmS1_)
        /*007c*/ 	.short	0x0380
        /*007e*/ 	.short	0x0020


	//----- nvinfo : EIATTR_SW_WAR
	.align		4
.L_153:
        /*0080*/ 	.byte	0x04, 0x36
        /*0082*/ 	.short	(.L_155 - .L_154)
.L_154:
        /*0084*/ 	.word	0x00000008
.L_155:


//--------------------- .nv.info._Z15calc_f_in_I_lowPdPmPKdPKiS2_mdd --------------------------
	.section	.nv.info._Z15calc_f_in_I_lowPdPmPKdPKiS2_mdd,"",@"SHT_CUDA_INFO"
	.sectionflags	@""
	.align	4


	//----- nvinfo : EIATTR_CUDA_API_VERSION
	.align		4
        /*0000*/ 	.byte	0x04, 0x37
        /*0002*/ 	.short	(.L_157 - .L_156)
.L_156:
        /*0004*/ 	.word	0x00000082


	//----- nvinfo : EIATTR_KPARAM_INFO
	.align		4
.L_157:
        /*0008*/ 	.byte	0x04, 0x17
        /*000a*/ 	.short	(.L_159 - .L_158)
.L_158:
        /*000c*/ 	.word	0x00000000
        /*0010*/ 	.short	0x0007
        /*0012*/ 	.short	0x0038
        /*0014*/ 	.byte	0x00, 0xf0, 0x21, 0x00


	//----- nvinfo : EIATTR_KPARAM_INFO
	.align		4
.L_159:
        /*0018*/ 	.byte	0x04, 0x17
        /*001a*/ 	.short	(.L_161 - .L_160)
.L_160:
        /*001c*/ 	.word	0x00000000
        /*0020*/ 	.short	0x0006
        /*0022*/ 	.short	0x0030
        /*0024*/ 	.byte	0x00, 0xf0, 0x21, 0x00


	//----- nvinfo : EIATTR_KPARAM_INFO
	.align		4
.L_161:
        /*0028*/ 	.byte	0x04, 0x17
        /*002a*/ 	.short	(.L_163 - .L_162)
.L_162:
        /*002c*/ 	.word	0x00000000
        /*0030*/ 	.short	0x0005
        /*0032*/ 	.short	0x0028
        /*0034*/ 	.byte	0x00, 0xf0, 0x21, 0x00


	//----- nvinfo : EIATTR_KPARAM_INFO
	.align		4
.L_163:
        /*0038*/ 	.byte	0x04, 0x17
        /*003a*/ 	.short	(.L_165 - .L_164)
.L_164:
        /*003c*/ 	.word	0x00000000
        /*0040*/ 	.short	0x0004
        /*0042*/ 	.short	0x0020
        /*0044*/ 	.byte	0x00, 0xf5, 0x21, 0x00


	//----- nvinfo : EIATTR_KPARAM_INFO
	.align		4
.L_165:
        /*0048*/ 	.byte	0x04, 0x17
        /*004a*/ 	.short	(.L_167 - .L_166)
.L_166:
        /*004c*/ 	.word	0x00000000
        /*0050*/ 	.short	0x0003
        /*0052*/ 	.short	0x0018
        /*0054*/ 	.byte	0x00, 0xf5, 0x21, 0x00


	//----- nvinfo : EIATTR_KPARAM_INFO
	.align		4
.L_167:
        /*0058*/ 	.byte	0x04, 0x17
        /*005a*/ 	.short	(.L_169 - .L_168)
.L_168:
        /*005c*/ 	.word	0x00000000
        /*0060*/ 	.short	0x0002
        /*0062*/ 	.short	0x0010
        /*0064*/ 	.byte	0x00, 0xf5, 0x21, 0x00


	//----- nvinfo : EIATTR_KPARAM_INFO
	.align		4
.L_169:
        /*0068*/ 	.byte	0x04, 0x17
        /*006a*/ 	.short	(.L_171 - .L_170)
.L_170:
        /*006c*/ 	.word	0x00000000
        /*0070*/ 	.short	0x0001
        /*0072*/ 	.short	0x0008
        /*0074*/ 	.byte	0x00, 0xf5, 0x21, 0x00


	//----- nvinfo : EIATTR_KPARAM_INFO
	.align		4
.L_171:
        /*0078*/ 	.byte	0x04, 0x17
        /*007a*/ 	.short	(.L_173 - .L_172)
.L_172:
        /*007c*/ 	.word	0x00000000
        /*0080*/ 	.short	0x0000
        /*0082*/ 	.short	0x0000
        /*0084*/ 	.byte	0x00, 0xf5, 0x21, 0x00


	//----- nvinfo : EIATTR_SPARSE_MMA_MASK
	.align		4
.L_173:
        /*0088*/ 	.byte	0x03, 0x50
        /*008a*/ 	.short	0x0000


	//----- nvinfo : EIATTR_MAXREG_COUNT
	.align		4
        /*008c*/ 	.byte	0x03, 0x1b
        /*008e*/ 	.short	0x00ff


	//----- nvinfo : EIATTR_MERCURY_ISA_VERSION
	.align		4
        /*0090*/ 	.byte	0x03, 0x5f
        /*0092*/ 	.short	0x0101


	//----- nvinfo : EIATTR_VRC_CTA_INIT_COUNT
	.align		4
        /*0094*/ 	.byte	0x02, 0x4a
	.zero		1
	.zero		1


	//----- nvinfo : EIATTR_EXIT_INSTR_OFFSETS
	.align		4
        /*0098*/ 	.byte	0x04, 0x1c
        /*009a*/ 	.short	(.L_175 - .L_174)


	//   ....[0]....
.L_174:
        /*009c*/ 	.word	0x00000080


	//   ....[1]....
        /*00a0*/ 	.word	0x00000370


	//----- nvinfo : EIATTR_CRS_STACK_SIZE
	.align		4
.L_175:
        /*00a4*/ 	.byte	0x04, 0x1e
        /*00a6*/ 	.short	(.L_177 - .L_176)
.L_176:
        /*00a8*/ 	.word	0x00000000


	//----- nvinfo : EIATTR_CBANK_PARAM_SIZE
	.align		4
.L_177:
        /*00ac*/ 	.byte	0x03, 0x19
        /*00ae*/ 	.short	0x0040


	//----- nvinfo : EIATTR_PARAM_CBANK
	.align		4
        /*00b0*/ 	.byte	0x04, 0x0a
        /*00b2*/ 	.short	(.L_179 - .L_178)
	.align		4
.L_178:
        /*00b4*/ 	.word	index@(.nv.constant0._Z15calc_f_in_I_lowPdPmPKdPKiS2_mdd)
        /*00b8*/ 	.short	0x0380
        /*00ba*/ 	.short	0x0040


	//----- nvinfo : EIATTR_SW_WAR
	.align		4
.L_179:
        /*00bc*/ 	.byte	0x04, 0x36
        /*00be*/ 	.short	(.L_181 - .L_180)
.L_180:
        /*00c0*/ 	.word	0x00000008
.L_181:


//--------------------- .nv.info._Z11calc_i_highPKdmPmS1_ --------------------------
	.section	.nv.info._Z11calc_i_highPKdmPmS1_,"",@"SHT_CUDA_INFO"
	.sectionflags	@""
	.align	4


	//----- nvinfo : EIATTR_CUDA_API_VERSION
	.align		4
        /*0000*/ 	.byte	0x04, 0x37
        /*0002*/ 	.short	(.L_183 - .L_182)
.L_182:
        /*0004*/ 	.word	0x00000082


	//----- nvinfo : EIATTR_KPARAM_INFO
	.align		4
.L_183:
        /*0008*/ 	.byte	0x04, 0x17
        /*000a*/ 	.short	(.L_185 - .L_184)
.L_184:
        /*000c*/ 	.word	0x00000000
        /*0010*/ 	.short	0x0003
        /*0012*/ 	.short	0x0018
        /*0014*/ 	.byte	0x00, 0xf5, 0x21, 0x00


	//----- nvinfo : EIATTR_KPARAM_INFO
	.align		4
.L_185:
        /*0018*/ 	.byte	0x04, 0x17
        /*001a*/ 	.short	(.L_187 - .L_186)
.L_186:
        /*001c*/ 	.word	0x00000000
        /*0020*/ 	.short	0x0002
        /*0022*/ 	.short	0x0010
        /*0024*/ 	.byte	0x00, 0xf5, 0x21, 0x00


	//----- nvinfo : EIATTR_KPARAM_INFO
	.align		4
.L_187:
        /*0028*/ 	.byte	0x04, 0x17
        /*002a*/ 	.short	(.L_189 - .L_188)
.L_188:
        /*002c*/ 	.word	0x00000000
        /*0030*/ 	.short	0x0001
        /*0032*/ 	.short	0x0008
        /*0034*/ 	.byte	0x00, 0xf0, 0x21, 0x00


	//----- nvinfo : EIATTR_KPARAM_INFO
	.align		4
.L_189:
        /*0038*/ 	.byte	0x04, 0x17
        /*003a*/ 	.short	(.L_191 - .L_190)
.L_190:
        /*003c*/ 	.word	0x00000000
        /*0040*/ 	.short	0x0000
        /*0042*/ 	.short	0x0000
        /*0044*/ 	.byte	0x00, 0xf5, 0x21, 0x00


	//----- nvinfo : EIATTR_SPARSE_MMA_MASK
	.align		4
.L_191:
        /*0048*/ 	.byte	0x03, 0x50
        /*004a*/ 	.short	0x0000


	//----- nvinfo : EIATTR_MAXREG_COUNT
	.align		4
        /*004c*/ 	.byte	0x03, 0x1b
        /*004e*/ 	.short	0x00ff


	//----- nvinfo : EIATTR_NUM_BARRIERS
	.align		4
        /*0050*/ 	.byte	0x02, 0x4c
        /*0052*/ 	.byte	0x01
	.zero		1


	//----- nvinfo : EIATTR_MERCURY_ISA_VERSION
	.align		4
        /*0054*/ 	.byte	0x03, 0x5f
        /*0056*/ 	.short	0x0101


	//----- nvinfo : EIATTR_VRC_CTA_INIT_COUNT
	.align		4
        /*0058*/ 	.byte	0x02, 0x4a
	.zero		1
	.zero		1


	//----- nvinfo : EIATTR_EXIT_INSTR_OFFSETS
	.align		4
        /*005c*/ 	.byte	0x04, 0x1c
        /*005e*/ 	.short	(.L_193 - .L_192)


	//   ....[0]....
.L_192:
        /*0060*/ 	.word	0x00000270


	//   ....[1]....
        /*0064*/ 	.word	0x000002c0


	//----- nvinfo : EIATTR_CRS_STACK_SIZE
	.align		4
.L_193:
        /*0068*/ 	.byte	0x04, 0x1e
        /*006a*/ 	.short	(.L_195 - .L_194)
.L_194:
        /*006c*/ 	.word	0x00000000


	//----- nvinfo : EIATTR_CBANK_PARAM_SIZE
	.align		4
.L_195:
        /*0070*/ 	.byte	0x03, 0x19
        /*0072*/ 	.short	0x0020


	//----- nvinfo : EIATTR_PARAM_CBANK
	.align		4
        /*0074*/ 	.byte	0x04, 0x0a
        /*0076*/ 	.short	(.L_197 - .L_196)
	.align		4
.L_196:
        /*0078*/ 	.word	index@(.nv.constant0._Z11calc_i_highPKdmPmS1_)
        /*007c*/ 	.short	0x0380
        /*007e*/ 	.short	0x0020


	//----- nvinfo : EIATTR_SW_WAR
	.align		4
.L_197:
        /*0080*/ 	.byte	0x04, 0x36
        /*0082*/ 	.short	(.L_199 - .L_198)
.L_198:
        /*0084*/ 	.word	0x00000008
.L_199:


//--------------------- .nv.info._Z16calc_f_in_I_highPdPmPKdPKiS2_mdd --------------------------
	.section	.nv.info._Z16calc_f_in_I_highPdPmPKdPKiS2_mdd,"",@"SHT_CUDA_INFO"
	.sectionflags	@""
	.align	4


	//----- nvinfo : EIATTR_CUDA_API_VERSION
	.align		4
        /*0000*/ 	.byte	0x04, 0x37
        /*0002*/ 	.short	(.L_201 - .L_200)
.L_200:
        /*0004*/ 	.word	0x00000082


	//----- nvinfo : EIATTR_KPARAM_INFO
	.align		4
.L_201:
        /*0008*/ 	.byte	0x04, 0x17
        /*000a*/ 	.short	(.L_203 - .L_202)
.L_202:
        /*000c*/ 	.word	0x00000000
        /*0010*/ 	.short	0x0007
        /*0012*/ 	.short	0x0038
        /*0014*/ 	.byte	0x00, 0xf0, 0x21, 0x00


	//----- nvinfo : EIATTR_KPARAM_INFO
	.align		4
.L_203:
        /*0018*/ 	.byte	0x04, 0x17
        /*001a*/ 	.short	(.L_205 - .L_204)
.L_204:
        /*001c*/ 	.word	0x00000000
        /*0020*/ 	.short	0x0006
        /*0022*/ 	.short	0x0030
        /*0024*/ 	.byte	0x00, 0xf0, 0x21, 0x00


	//----- nvinfo : EIATTR_KPARAM_INFO
	.align		4
.L_205:
        /*0028*/ 	.byte	0x04, 0x17
        /*002a*/ 	.short	(.L_207 - .L_206)
.L_206:
        /*002c*/ 	.word	0x00000000
        /*0030*/ 	.short	0x0005
        /*0032*/ 	.short	0x0028
        /*0034*/ 	.byte	0x00, 0xf0, 0x21, 0x00


	//----- nvinfo : EIATTR_KPARAM_INFO
	.align		4
.L_207:
        /*0038*/ 	.byte	0x04, 0x17
        /*003a*/ 	.short	(.L_209 - .L_208)
.L_208:
        /*003c*/ 	.word	0x00000000
        /*0040*/ 	.short	0x0004
        /*0042*/ 	.short	0x0020
        /*0044*/ 	.byte	0x00, 0xf5, 0x21, 0x00


	//----- nvinfo : EIATTR_KPARAM_INFO
	.align		4
.L_209:
        /*0048*/ 	.byte	0x04, 0x17
        /*004a*/ 	.short	(.L_211 - .L_210)
.L_210:
        /*004c*/ 	.word	0x00000000
        /*0050*/ 	.short	0x0003
        /*0052*/ 	.short	0x0018
        /*0054*/ 	.byte	0x00, 0xf5, 0x21, 0x00


	//----- nvinfo : EIATTR_KPARAM_INFO
	.align		4
.L_211:
        /*0058*/ 	.byte	0x04, 0x17
        /*005a*/ 	.short	(.L_213 - .L_212)
.L_212:
        /*005c*/ 	.word	0x00000000
        /*0060*/ 	.short	0x0002
        /*0062*/ 	.short	0x0010
        /*0064*/ 	.byte	0x00, 0xf5, 0x21, 0x00


	//----- nvinfo : EIATTR_KPARAM_INFO
	.align		4
.L_213:
        /*0068*/ 	.byte	0x04, 0x17
        /*006a*/ 	.short	(.L_215 - .L_214)
.L_214:
        /*006c*/ 	.word	0x00000000
        /*0070*/ 	.short	0x0001
        /*0072*/ 	.short	0x0008
        /*0074*/ 	.byte	0x00, 0xf5, 0x21, 0x00


	//----- nvinfo : EIATTR_KPARAM_INFO
	.align		4
.L_215:
        /*0078*/ 	.byte	0x04, 0x17
        /*007a*/ 	.short	(.L_217 - .L_216)
.L_216:
        /*007c*/ 	.word	0x00000000
        /*0080*/ 	.short	0x0000
        /*0082*/ 	.short	0x0000
        /*0084*/ 	.byte	0x00, 0xf5, 0x21, 0x00


	//----- nvinfo : EIATTR_SPARSE_MMA_MASK
	.align		4
.L_217:
        /*0088*/ 	.byte	0x03, 0x50
        /*008a*/ 	.short	0x0000


	//----- nvinfo : EIATTR_MAXREG_COUNT
	.align		4
        /*008c*/ 	.byte	0x03, 0x1b
        /*008e*/ 	.short	0x00ff


	//----- nvinfo : EIATTR_MERCURY_ISA_VERSION
	.align		4
        /*0090*/ 	.byte	0x03, 0x5f
        /*0092*/ 	.short	0x0101


	//----- nvinfo : EIATTR_VRC_CTA_INIT_COUNT
	.align		4
        /*0094*/ 	.byte	0x02, 0x4a
	.zero		1
	.zero		1


	//----- nvinfo : EIATTR_EXIT_INSTR_OFFSETS
	.align		4
        /*0098*/ 	.byte	0x04, 0x1c
        /*009a*/ 	.short	(.L_219 - .L_218)


	//   ....[0]....
.L_218:
        /*009c*/ 	.word	0x00000080


	//   ....[1]....
        /*00a0*/ 	.word	0x00000370


	//----- nvinfo : EIATTR_CRS_STACK_SIZE
	.align		4
.L_219:
        /*00a4*/ 	.byte	0x04, 0x1e
        /*00a6*/ 	.short	(.L_221 - .L_220)
.L_220:
        /*00a8*/ 	.word	0x00000000


	//----- nvinfo : EIATTR_CBANK_PARAM_SIZE
	.align		4
.L_221:
        /*00ac*/ 	.byte	0x03, 0x19
        /*00ae*/ 	.short	0x0040


	//----- nvinfo : EIATTR_PARAM_CBANK
	.align		4
        /*00b0*/ 	.byte	0x04, 0x0a
        /*00b2*/ 	.short	(.L_223 - .L_222)
	.align		4
.L_222:
        /*00b4*/ 	.word	index@(.nv.constant0._Z16calc_f_in_I_highPdPmPKdPKiS2_mdd)
        /*00b8*/ 	.short	0x0380
        /*00ba*/ 	.short	0x0040


	//----- nvinfo : EIATTR_SW_WAR
	.align		4
.L_223:
        /*00bc*/ 	.byte	0x04, 0x36
        /*00be*/ 	.short	(.L_225 - .L_224)
.L_224:
        /*00c0*/ 	.word	0x00000008
.L_225:


//--------------------- .nv.info._Z12init_alpha_fPdS_PKim --------------------------
	.section	.nv.info._Z12init_alpha_fPdS_PKim,"",@"SHT_CUDA_INFO"
	.sectionflags	@""
	.align	4


	//----- nvinfo : EIATTR_CUDA_API_VERSION
	.align		4
        /*0000*/ 	.byte	0x04, 0x37
        /*0002*/ 	.short	(.L_227 - .L_226)
.L_226:
        /*0004*/ 	.word	0x00000082


	//----- nvinfo : EIATTR_KPARAM_INFO
	.align		4
.L_227:
        /*0008*/ 	.byte	0x04, 0x17
        /*000a*/ 	.short	(.L_229 - .L_228)
.L_228:
        /*000c*/ 	.word	0x00000000
        /*0010*/ 	.short	0x0003
        /*0012*/ 	.short	0x0018
        /*0014*/ 	.byte	0x00, 0xf0, 0x21, 0x00


	//----- nvinfo : EIATTR_KPARAM_INFO
	.align		4
.L_229:
        /*0018*/ 	.byte	0x04, 0x17
        /*001a*/ 	.short	(.L_231 - .L_230)
.L_230:
        /*001c*/ 	.word	0x00000000
        /*0020*/ 	.short	0x0002
        /*0022*/ 	.short	0x0010
        /*0024*/ 	.byte	0x00, 0xf5, 0x21, 0x00


	//----- nvinfo : EIATTR_KPARAM_INFO
	.align		4
.L_231:
        /*0028*/ 	.byte	0x04, 0x17
        /*002a*/ 	.short	(.L_233 - .L_232)
.L_232:
        /*002c*/ 	.word	0x00000000
        /*0030*/ 	.short	0x0001
        /*0032*/ 	.short	0x0008
        /*0034*/ 	.byte	0x00, 0xf5, 0x21, 0x00


	//----- nvinfo : EIATTR_KPARAM_INFO
	.align		4
.L_233:
        /*0038*/ 	.byte	0x04, 0x17
        /*003a*/ 	.short	(.L_235 - .L_234)
.L_234:
        /*003c*/ 	.word	0x00000000
        /*0040*/ 	.short	0x0000
        /*0042*/ 	.short	0x0000
        /*0044*/ 	.byte	0x00, 0xf5, 0x21, 0x00


	//----- nvinfo : EIATTR_SPARSE_MMA_MASK
	.align		4
.L_235:
        /*0048*/ 	.byte	0x03, 0x50
        /*004a*/ 	.short	0x0000


	//----- nvinfo : EIATTR_MAXREG_COUNT
	.align		4
        /*004c*/ 	.byte	0x03, 0x1b
        /*004e*/ 	.short	0x00ff


	//----- nvinfo : EIATTR_MERCURY_ISA_VERSION
	.align		4
        /*0050*/ 	.byte	0x03, 0x5f
        /*0052*/ 	.short	0x0101


	//----- nvinfo : EIATTR_VRC_CTA_INIT_COUNT
	.align		4
        /*0054*/ 	.byte	0x02, 0x4a
	.zero		1
	.zero		1


	//----- nvinfo : EIATTR_EXIT_INSTR_OFFSETS
	.align		4
        /*0058*/ 	.byte	0x04, 0x1c
        /*005a*/ 	.short	(.L_237 - .L_236)


	//   ....[0]....
.L_236:
        /*005c*/ 	.word	0x00000080


	//   ....[1]....
        /*0060*/ 	.word	0x00000190


	//----- nvinfo : EIATTR_CBANK_PARAM_SIZE
	.align		4
.L_237:
        /*0064*/ 	.byte	0x03, 0x19
        /*0066*/ 	.short	0x0020


	//----- nvinfo : EIATTR_PARAM_CBANK
	.align		4
        /*0068*/ 	.byte	0x04, 0x0a
        /*006a*/ 	.short	(.L_239 - .L_238)
	.align		4
.L_238:
        /*006c*/ 	.word	index@(.nv.constant0._Z12init_alpha_fPdS_PKim)
        /*0070*/ 	.short	0x0380
        /*0072*/ 	.short	0x0020


	//----- nvinfo : EIATTR_SW_WAR
	.align		4
.L_239:
        /*0074*/ 	.byte	0x04, 0x36
        /*0076*/ 	.short	(.L_241 - .L_240)
.L_240:
        /*0078*/ 	.word	0x00000008
.L_241:


//--------------------- .nv.info._Z18calc_kernel_matrixPdPKdS1_mmm --------------------------
	.section	.nv.info._Z18calc_kernel_matrixPdPKdS1_mmm,"",@"SHT_CUDA_INFO"
	.sectionflags	@""
	.align	4


	//----- nvinfo : EIATTR_CUDA_API_VERSION
	.align		4
        /*0000*/ 	.byte	0x04, 0x37
        /*0002*/ 	.short	(.L_243 - .L_242)
.L_242:
        /*0004*/ 	.word	0x00000082


	//----- nvinfo : EIATTR_KPARAM_INFO
	.align		4
.L_243:
        /*0008*/ 	.byte	0x04, 0x17
        /*000a*/ 	.short	(.L_245 - .L_244)
.L_244:
        /*000c*/ 	.word	0x00000000
        /*0010*/ 	.short	0x0005
        /*0012*/ 	.short	0x0028
        /*0014*/ 	.byte	0x00, 0xf0, 0x21, 0x00


	//----- nvinfo : EIATTR_KPARAM_INFO
	.align		4
.L_245:
        /*0018*/ 	.byte	0x04, 0x17
        /*001a*/ 	.short	(.L_247 - .L_246)
.L_246:
        /*001c*/ 	.word	0x00000000
        /*0020*/ 	.short	0x0004
        /*0022*/ 	.short	0x0020
        /*0024*/ 	.byte	0x00, 0xf0, 0x21, 0x00


	//----- nvinfo : EIATTR_KPARAM_INFO
	.align		4
.L_247:
        /*0028*/ 	.byte	0x04, 0x17
        /*002a*/ 	.short	(.L_249 - .L_248)
.L_248:
        /*002c*/ 	.word	0x00000000
        /*0030*/ 	.short	0x0003
        /*0032*/ 	.short	0x0018
        /*0034*/ 	.byte	0x00, 0xf0, 0x21, 0x00


	//----- nvinfo : EIATTR_KPARAM_INFO
	.align		4
.L_249:
        /*0038*/ 	.byte	0x04, 0x17
        /*003a*/ 	.short	(.L_251 - .L_250)
.L_250:
        /*003c*/ 	.word	0x00000000
        /*0040*/ 	.short	0x0002
        /*0042*/ 	.short	0x0010
        /*0044*/ 	.byte	0x00, 0xf5, 0x21, 0x00


	//----- nvinfo : EIATTR_KPARAM_INFO
	.align		4
.L_251:
        /*0048*/ 	.byte	0x04, 0x17
        /*004a*/ 	.short	(.L_253 - .L_252)
.L_252:
        /*004c*/ 	.word	0x00000000
        /*0050*/ 	.short	0x0001
        /*0052*/ 	.short	0x0008
        /*0054*/ 	.byte	0x00, 0xf5, 0x21, 0x00


	//----- nvinfo : EIATTR_KPARAM_INFO
	.align		4
.L_253:
        /*0058*/ 	.byte	0x04, 0x17
        /*005a*/ 	.short	(.L_255 - .L_254)
.L_254:
        /*005c*/ 	.word	0x00000000
        /*0060*/ 	.short	0x0000
        /*0062*/ 	.short	0x0000
        /*0064*/ 	.byte	0x00, 0xf5, 0x21, 0x00


	//----- nvinfo : EIATTR_SPARSE_MMA_MASK
	.align		4
.L_255:
        /*0068*/ 	.byte	0x03, 0x50
        /*006a*/ 	.short	0x0000


	//----- nvinfo : EIATTR_MAXREG_COUNT
	.align		4
        /*006c*/ 	.byte	0x03, 0x1b
        /*006e*/ 	.short	0x00ff


	//----- nvinfo : EIATTR_MERCURY_ISA_VERSION
	.align		4
        /*0070*/ 	.byte	0x03, 0x5f
        /*0072*/ 	.short	0x0101


	//----- nvinfo : EIATTR_VRC_CTA_INIT_COUNT
	.align		4
        /*0074*/ 	.byte	0x02, 0x4a
	.zero		1
	.zero		1


	//----- nvinfo : EIATTR_EXIT_INSTR_OFFSETS
	.align		4
        /*0078*/ 	.byte	0x04, 0x1c
        /*007a*/ 	.short	(.L_257 - .L_256)


	//   ....[0]....
.L_256:
        /*007c*/ 	.word	0x00000100


	//   ....[1]....
        /*0080*/ 	.word	0x00000ef0


	//----- nvinfo : EIATTR_CRS_STACK_SIZE
	.align		4
.L_257:
        /*0084*/ 	.byte	0x04, 0x1e
        /*0086*/ 	.short	(.L_259 - .L_258)
.L_258:
        /*0088*/ 	.word	0x00000000


	//----- nvinfo : EIATTR_CBANK_PARAM_SIZE
	.align		4
.L_259:
        /*008c*/ 	.byte	0x03, 0x19
        /*008e*/ 	.short	0x0030


	//----- nvinfo : EIATTR_PARAM_CBANK
	.align		4
        /*0090*/ 	.byte	0x04, 0x0a
        /*0092*/ 	.short	(.L_261 - .L_260)
	.align		4
.L_260:
        /*0094*/ 	.word	index@(.nv.constant0._Z18calc_kernel_matrixPdPKdS1_mmm)
        /*0098*/ 	.short	0x0380
        /*009a*/ 	.short	0x0030


	//----- nvinfo : EIATTR_SW_WAR
	.align		4
.L_261:
        /*009c*/ 	.byte	0x04, 0x36
        /*009e*/ 	.short	(.L_263 - .L_262)
.L_262:
        /*00a0*/ 	.word	0x00000008
.L_263:


//--------------------- .nv.info._Z14scale_featuresPdPKdS1_mm --------------------------
	.section	.nv.info._Z14scale_featuresPdPKdS1_mm,"",@"SHT_CUDA_INFO"
	.sectionflags	@""
	.align	4


	//----- nvinfo : EIATTR_CUDA_API_VERSION
	.align		4
        /*0000*/ 	.byte	0x04, 0x37
        /*0002*/ 	.short	(.L_265 - .L_264)
.L_264:
        /*0004*/ 	.word	0x00000082


	//----- nvinfo : EIATTR_KPARAM_INFO
	.align		4
.L_265:
        /*0008*/ 	.byte	0x04, 0x17
        /*000a*/ 	.short	(.L_267 - .L_266)
.L_266:
        /*000c*/ 	.word	0x00000000
        /*0010*/ 	.short	0x0004
        /*0012*/ 	.short	0x0020
        /*0014*/ 	.byte	0x00, 0xf0, 0x21, 0x00


	//----- nvinfo : EIATTR_KPARAM_INFO
	.align		4
.L_267:
        /*0018*/ 	.byte	0x04, 0x17
        /*001a*/ 	.short	(.L_269 - .L_268)
.L_268:
        /*001c*/ 	.word	0x00000000
        /*0020*/ 	.short	0x0003
        /*0022*/ 	.short	0x0018
        /*0024*/ 	.byte	0x00, 0xf0, 0x21, 0x00


	//----- nvinfo : EIATTR_KPARAM_INFO
	.align		4
.L_269:
        /*0028*/ 	.byte	0x04, 0x17
        /*002a*/ 	.short	(.L_271 - .L_270)
.L_270:
        /*002c*/ 	.word	0x00000000
        /*0030*/ 	.short	0x0002
        /*0032*/ 	.short	0x0010
        /*0034*/ 	.byte	0x00, 0xf5, 0x21, 0x00


	//----- nvinfo : EIATTR_KPARAM_INFO
	.align		4
.L_271:
        /*0038*/ 	.byte	0x04, 0x17
        /*003a*/ 	.short	(.L_273 - .L_272)
.L_272:
        /*003c*/ 	.word	0x00000000
        /*0040*/ 	.short	0x0001
        /*0042*/ 	.short	0x0008
        /*0044*/ 	.byte	0x00, 0xf5, 0x21, 0x00


	//----- nvinfo : EIATTR_KPARAM_INFO
	.align		4
.L_273:
        /*0048*/ 	.byte	0x04, 0x17
        /*004a*/ 	.short	(.L_275 - .L_274)
.L_274:
        /*004c*/ 	.word	0x00000000
        /*0050*/ 	.short	0x0000
        /*0052*/ 	.short	0x0000
        /*0054*/ 	.byte	0x00, 0xf5, 0x21, 0x00


	//----- nvinfo : EIATTR_SPARSE_MMA_MASK
	.align		4
.L_275:
        /*0058*/ 	.byte	0x03, 0x50
        /*005a*/ 	.short	0x0000


	//----- nvinfo : EIATTR_MAXREG_COUNT
	.align		4
        /*005c*/ 	.byte	0x03, 0x1b
        /*005e*/ 	.short	0x00ff


	//----- nvinfo : EIATTR_MERCURY_ISA_VERSION
	.align		4
        /*0060*/ 	.byte	0x03, 0x5f
        /*0062*/ 	.short	0x0101


	//----- nvinfo : EIATTR_VRC_CTA_INIT_COUNT
	.align		4
        /*0064*/ 	.byte	0x02, 0x4a
	.zero		1
	.zero		1


	//----- nvinfo : EIATTR_EXIT_INSTR_OFFSETS
	.align		4
        /*0068*/ 	.byte	0x04, 0x1c
        /*006a*/ 	.short	(.L_277 - .L_276)


	//   ....[0]....
.L_276:
        /*006c*/ 	.word	0x00000100


	//   ....[1]....
        /*0070*/ 	.word	0x000003c0


	//----- nvinfo : EIATTR_CRS_STACK_SIZE
	.align		4
.L_277:
        /*0074*/ 	.byte	0x04, 0x1e
        /*0076*/ 	.short	(.L_279 - .L_278)
.L_278:
        /*0078*/ 	.word	0x00000000


	//----- nvinfo : EIATTR_CBANK_PARAM_SIZE
	.align		4
.L_279:
        /*007c*/ 	.byte	0x03, 0x19
        /*007e*/ 	.short	0x0028


	//----- nvinfo : EIATTR_PARAM_CBANK
	.align		4
        /*0080*/ 	.byte	0x04, 0x0a
        /*0082*/ 	.short	(.L_281 - .L_280)
	.align		4
.L_280:
        /*0084*/ 	.word	index@(.nv.constant0._Z14scale_featuresPdPKdS1_mm)
        /*0088*/ 	.short	0x0380
        /*008a*/ 	.short	0x0028


	//----- nvinfo : EIATTR_SW_WAR
	.align		4
.L_281:
        /*008c*/ 	.byte	0x04, 0x36
        /*008e*/ 	.short	(.L_283 - .L_282)
.L_282:
        /*0090*/ 	.word	0x00000008
.L_283:


//--------------------- .nv.info._Z12find_min_maxPKdS0_PdS1_ii --------------------------
	.section	.nv.info._Z12find_min_maxPKdS0_PdS1_ii,"",@"SHT_CUDA_INFO"
	.sectionflags	@""
	.align	4


	//----- nvinfo : EIATTR_CUDA_API_VERSION
	.align		4
        /*0000*/ 	.byte	0x04, 0x37
        /*0002*/ 	.short	(.L_285 - .L_284)
.L_284:
        /*0004*/ 	.word	0x00000082


	//----- nvinfo : EIATTR_KPARAM_INFO
	.align		4
.L_285:
        /*0008*/ 	.byte	0x04, 0x17
        /*000a*/ 	.short	(.L_287 - .L_286)
.L_286:
        /*000c*/ 	.word	0x00000000
        /*0010*/ 	.short	0x0005
        /*0012*/ 	.short	0x0024
        /*0014*/ 	.byte	0x00, 0xf0, 0x11, 0x00


	//----- nvinfo : EIATTR_KPARAM_INFO
	.align		4
.L_287:
        /*0018*/ 	.byte	0x04, 0x17
        /*001a*/ 	.short	(.L_289 - .L_288)
.L_288:
        /*001c*/ 	.word	0x00000000
        /*0020*/ 	.short	0x0004
        /*0022*/ 	.short	0x0020
        /*0024*/ 	.byte	0x00, 0xf0, 0x11, 0x00


	//----- nvinfo : EIATTR_KPARAM_INFO
	.align		4
.L_289:
        /*0028*/ 	.byte	0x04, 0x17
        /*002a*/ 	.short	(.L_291 - .L_290)
.L_290:
        /*002c*/ 	.word	0x00000000
        /*0030*/ 	.short	0x0003
        /*0032*/ 	.short	0x0018
        /*0034*/ 	.byte	0x00, 0xf5, 0x21, 0x00


	//----- nvinfo : EIATTR_KPARAM_INFO
	.align		4
.L_291:
        /*0038*/ 	.byte	0x04, 0x17
        /*003a*/ 	.short	(.L_293 - .L_292)
.L_292:
        /*003c*/ 	.word	0x00000000
        /*0040*/ 	.short	0x0002
        /*0042*/ 	.short	0x0010
        /*0044*/ 	.byte	0x00, 0xf5, 0x21, 0x00


	//----- nvinfo : EIATTR_KPARAM_INFO
	.align		4
.L_293:
        /*0048*/ 	.byte	0x04, 0x17
        /*004a*/ 	.short	(.L_295 - .L_294)
.L_294:
        /*004c*/ 	.word	0x00000000
        /*0050*/ 	.short	0x0001
        /*0052*/ 	.short	0x0008
        /*0054*/ 	.byte	0x00, 0xf5, 0x21, 0x00


	//----- nvinfo : EIATTR_KPARAM_INFO
	.align		4
.L_295:
        /*0058*/ 	.byte	0x04, 0x17
        /*005a*/ 	.short	(.L_297 - .L_296)
.L_296:
        /*005c*/ 	.word	0x00000000
        /*0060*/ 	.short	0x0000
        /*0062*/ 	.short	0x0000
        /*0064*/ 	.byte	0x00, 0xf5, 0x21, 0x00


	//----- nvinfo : EIATTR_SPARSE_MMA_MASK
	.align		4
.L_297:
        /*0068*/ 	.byte	0x03, 0x50
        /*006a*/ 	.short	0x0000


	//----- nvinfo : EIATTR_MAXREG_COUNT
	.align		4
        /*006c*/ 	.byte	0x03, 0x1b
        /*006e*/ 	.short	0x00ff


	//----- nvinfo : EIATTR_NUM_BARRIERS
	.align		4
        /*0070*/ 	.byte	0x02, 0x4c
        /*0072*/ 	.byte	0x01
	.zero		1


	//----- nvinfo : EIATTR_MERCURY_ISA_VERSION
	.align		4
        /*0074*/ 	.byte	0x03, 0x5f
        /*0076*/ 	.short	0x0101


	//----- nvinfo : EIATTR_VRC_CTA_INIT_COUNT
	.align		4
        /*0078*/ 	.byte	0x02, 0x4a
	.zero		1
	.zero		1


	//----- nvinfo : EIATTR_EXIT_INSTR_OFFSETS
	.align		4
        /*007c*/ 	.byte	0x04, 0x1c
        /*007e*/ 	.short	(.L_299 - .L_298)


	//   ....[0]....
.L_298:
        /*0080*/ 	.word	0x00000570


	//   ....[1]....
        /*0084*/ 	.word	0x00000630


	//----- nvinfo : EIATTR_CRS_STACK_SIZE
	.align		4
.L_299:
        /*0088*/ 	.byte	0x04, 0x1e
        /*008a*/ 	.short	(.L_301 - .L_300)
.L_300:
        /*008c*/ 	.word	0x00000000


	//----- nvinfo : EIATTR_CBANK_PARAM_SIZE
	.align		4
.L_301:
        /*0090*/ 	.byte	0x03, 0x19
        /*0092*/ 	.short	0x0028


	//----- nvinfo : EIATTR_PARAM_CBANK
	.align		4
        /*0094*/ 	.byte	0x04, 0x0a
        /*0096*/ 	.short	(.L_303 - .L_302)
	.align		4
.L_302:
        /*0098*/ 	.word	index@(.nv.constant0._Z12find_min_maxPKdS0_PdS1_ii)
        /*009c*/ 	.short	0x0380
        /*009e*/ 	.short	0x0028


	//----- nvinfo : EIATTR_SW_WAR
	.align		4
.L_303:
        /*00a0*/ 	.byte	0x04, 0x36
        /*00a2*/ 	.short	(.L_305 - .L_304)
.L_304:
        /*00a4*/ 	.word	0x00000008
.L_305:


//--------------------- .nv.callgraph             --------------------------
	.section	.nv.callgraph,"",@"SHT_CUDA_CALLGRAPH"
	.align	4
	.sectionentsize	8
	.align		4
        /*0000*/ 	.word	0x00000000
	.align		4
        /*0004*/ 	.word	0xffffffff
	.align		4
        /*0008*/ 	.word	0x00000000
	.align		4
        /*000c*/ 	.word	0xfffffffe
	.align		4
        /*0010*/ 	.word	0x00000000
	.align		4
        /*0014*/ 	.word	0xfffffffd
	.align		4
        /*0018*/ 	.word	0x00000000
	.align		4
        /*001c*/ 	.word	0xfffffffc


//--------------------- .text._Z10reduce_sumPdS_i --------------------------
	.section	.text._Z10reduce_sumPdS_i,"ax",@progbits
	.align	128
        .global         _Z10reduce_sumPdS_i
        .type           _Z10reduce_sumPdS_i,@function
        .size           _Z10reduce_sumPdS_i,(.L_x_70 - _Z10reduce_sumPdS_i)
        .other          _Z10reduce_sumPdS_i,@"STO_CUDA_ENTRY STV_DEFAULT"
_Z10reduce_sumPdS_i:
.text._Z10reduce_sumPdS_i:
[----:B------:R-:W-:Y:S01]  /*0000*/  LDC R1, c[0x0][0x37c] ;  /* 0x0000df00ff017b82 */ /* 0x000fe20000000800 */
[----:B------:R-:W0:Y:S01]  /*0010*/  S2R R8, SR_TID.X ;  /* 0x0000000000087919 */ /* 0x000e220000002100 */
[----:B------:R-:W0:Y:S01]  /*0020*/  LDCU UR8, c[0x0][0x360] ;  /* 0x00006c00ff0877ac */ /* 0x000e220008000800 */
[----:B------:R-:W-:Y:S01]  /*0030*/  CS2R R2, SRZ ;  /* 0x0000000000027805 */ /* 0x000fe2000001ff00 */
[----:B------:R-:W0:Y:S01]  /*0040*/  S2R R9, SR_CTAID.X ;  /* 0x0000000000097919 */ /* 0x000e220000002500 */
[----:B------:R-:W1:Y:S01]  /*0050*/  LDCU UR5, c[0x0][0x390] ;  /* 0x00007200ff0577ac */ /* 0x000e620008000800 */
[----:B------:R-:W2:Y:S01]  /*0060*/  LDCU.64 UR6, c[0x0][0x358] ;  /* 0x00006b00ff0677ac */ /* 0x000ea20008000a00 */
[----:B-1----:R-:W-:Y:S01]  /*0070*/  USHF.R.S32.HI UR4, URZ, 0x1f, UR5 ;  /* 0x0000001fff047899 */ /* 0x002fe20008011405 */
[----:B0-----:R-:W-:-:S05]  /*0080*/  IMAD R0, R9, UR8, R8 ;  /* 0x0000000809007c24 */ /* 0x001fca000f8e0208 */
[----:B------:R-:W-:-:S04]  /*0090*/  ISETP.GE.U32.AND P0, PT, R0, UR5, PT ;  /* 0x0000000500007c0c */ /* 0x000fc8000bf06070 */
[----:B------:R-:W-:-:S13]  /*00a0*/  ISETP.GE.U32.AND.EX P0, PT, RZ, UR4, PT, P0 ;  /* 0x00000004ff007c0c */ /* 0x000fda000bf06100 */
[----:B------:R-:W0:Y:S02]  /*00b0*/  @!P0 LDC.64 R4, c[0x0][0x380] ;  /* 0x0000e000ff048b82 */ /* 0x000e240000000a00 */
[----:B0-----:R-:W-:-:S04]  /*00c0*/  @!P0 LEA R4, P1, R0, R4, 0x3 ;  /* 0x0000000400048211 */ /* 0x001fc800078218ff */
[----:B------:R-:W-:-:S05]  /*00d0*/  @!P0 LEA.HI.X R5, R0, R5, RZ, 0x3, P1 ;  /* 0x0000000500058211 */ /* 0x000fca00008f1cff */
[----:B--2---:R-:W2:Y:S01]  /*00e0*/  @!P0 LDG.E.64 R2, desc[UR6][R4.64] ;  /* 0x0000000604028981 */ /* 0x004ea2000c1e1b00 */
[----:B------:R-:W0:Y:S01]  /*00f0*/  S2UR UR5, SR_CgaCtaId ;  /* 0x00000000000579c3 */ /* 0x000e220000008800 */
[----:B------:R-:W-:Y:S01]  /*0100*/  IMAD.U32 R0, RZ, RZ, UR8 ;  /* 0x00000008ff007e24 */ /* 0x000fe2000f8e00ff */
[----:B------:R-:W-:Y:S01]  /*0110*/  UMOV UR4, 0x400 ;  /* 0x0000040000047882 */ /* 0x000fe20000000000 */
[----:B------:R-:W-:-:S03]  /*0120*/  ISETP.NE.AND P0, PT, R8, RZ, PT ;  /* 0x000000ff0800720c */ /* 0x000fc60003f05270 */
[----:B------:R-:W-:Y:S01]  /*0130*/  ISETP.GE.U32.AND P1, PT, R0, 0x2, PT ;  /* 0x000000020000780c */ /* 0x000fe20003f26070 */
[----:B0-----:R-:W-:-:S06]  /*0140*/  ULEA UR4, UR5, UR4, 0x18 ;  /* 0x0000000405047291 */ /* 0x001fcc000f8ec0ff */
[----:B------:R-:W-:-:S05]  /*0150*/  LEA R7, R8, UR4, 0x3 ;  /* 0x0000000408077c11 */ /* 0x000fca000f8e18ff */
[----:B--2---:R0:W-:Y:S01]  /*0160*/  STS.64 [R7], R2 ;  /* 0x0000000207007388 */ /* 0x0041e20000000a00 */
[----:B------:R-:W-:Y:S06]  /*0170*/  BAR.SYNC.DEFER_BLOCKING 0x0 ;  /* 0x0000000000007b1d */ /* 0x000fec0000010000 */
[----:B------:R-:W-:Y:S05]  /*0180*/  @!P1 BRA `(.L_x_0) ;  /* 0x00000000002c9947 */ /* 0x000fea0003800000 */
.L_x_1:
[----:B------:R-:W-:-:S04]  /*0190*/  SHF.R.U32.HI R10, RZ, 0x1, R0 ;  /* 0x00000001ff0a7819 */ /* 0x000fc80000011600 */
[----:B------:R-:W-:-:S13]  /*01a0*/  ISETP.GE.U32.AND P1, PT, R8, R10, PT ;  /* 0x0000000a0800720c */ /* 0x000fda0003f26070 */
[----:B------:R-:W-:Y:S01]  /*01b0*/  @!P1 IMAD R6, R10, 0x8, R7 ;  /* 0x000000080a069824 */ /* 0x000fe200078e0207 */
[----:B------:R-:W-:Y:S04]  /*01c0*/  @!P1 LDS.64 R4, [R7] ;  /* 0x0000000007049984 */ /* 0x000fe80000000a00 */
[----:B0-----:R-:W0:Y:S02]  /*01d0*/  @!P1 LDS.64 R2, [R6] ;  /* 0x0000000006029984 */ /* 0x001e240000000a00 */
[----:B0-----:R-:W-:-:S07]  /*01e0*/  @!P1 DADD R2, R2, R4 ;  /* 0x0000000002029229 */ /* 0x001fce0000000004 */
[----:B------:R1:W-:Y:S01]  /*01f0*/  @!P1 STS.64 [R7], R2 ;  /* 0x0000000207009388 */ /* 0x0003e20000000a00 */
[----:B------:R-:W-:Y:S01]  /*0200*/  BAR.SYNC.DEFER_BLOCKING 0x0 ;  /* 0x0000000000007b1d */ /* 0x000fe20000010000 */
[----:B------:R-:W-:Y:S01]  /*0210*/  ISETP.GT.U32.AND P1, PT, R0, 0x3, PT ;  /* 0x000000030000780c */ /* 0x000fe20003f24070 */
[----:B------:R-:W-:-:S12]  /*0220*/  IMAD.MOV.U32 R0, RZ, RZ, R10 ;  /* 0x000000ffff007224 */ /* 0x000fd800078e000a */
[----:B-1----:R-:W-:Y:S05]  /*0230*/  @P1 BRA `(.L_x_1) ;  /* 0xfffffffc00d41947 */ /* 0x002fea000383ffff */
.L_x_0:
[----:B------:R-:W-:Y:S05]  /*0240*/  @P0 EXIT ;  /* 0x000000000000094d */ /* 0x000fea0003800000 */
[----:B------:R-:W1:Y:S01]  /*0250*/  S2UR UR5, SR_CgaCtaId ;  /* 0x00000000000579c3 */ /* 0x000e620000008800 */
[----:B------:R-:W-:-:S07]  /*0260*/  UMOV UR4, 0x400 ;  /* 0x0000040000047882 */ /* 0x000fce0000000000 */
[----:B------:R-:W2:Y:S01]  /*0270*/  LDC.64 R4, c[0x0][0x388] ;  /* 0x0000e200ff047b82 */ /* 0x000ea20000000a00 */
[----:B-1----:R-:W-:Y:S01]  /*0280*/  ULEA UR4, UR5, UR4, 0x18 ;  /* 0x0000000405047291 */ /* 0x002fe2000f8ec0ff */
[----:B--2---:R-:W-:-:S08]  /*0290*/  IMAD.WIDE.U32 R4, R9, 0x8, R4 ;  /* 0x0000000809047825 */ /* 0x004fd000078e0004 */
[----:B0-----:R-:W0:Y:S04]  /*02a0*/  LDS.64 R2, [UR4] ;  /* 0x00000004ff027984 */ /* 0x001e280008000a00 */
[----:B0-----:R-:W-:Y:S01]  /*02b0*/  STG.E.64 desc[UR6][R4.64], R2 ;  /* 0x0000000204007986 */ /* 0x001fe2000c101b06 */
[----:B------:R-:W-:Y:S05]  /*02c0*/  EXIT ;  /* 0x000000000000794d */ /* 0x000fea0003800000 */
.L_x_2:
[----:B------:R-:W-:-:S00]  /*02d0*/  BRA `(.L_x_2) ;  /* 0xfffffffc00fc7947 */ /* 0x000fc0000383ffff */
[----:B------:R-:W-:-:S00]  /*02e0*/  NOP ;  /* 0x0000000000007918 */ /* 0x000fc00000000000 */
        /* <DEDUP_REMOVED lines=9> */
.L_x_70:


//--------------------- .text._Z7predictPdPKiS1_PKdS3_S3_mmmd --------------------------
	.section	.text._Z7predictPdPKiS1_PKdS3_S3_mmmd,"ax",@progbits
	.align	128
        .global         _Z7predictPdPKiS1_PKdS3_S3_mmmd
        .type           _Z7predictPdPKiS1_PKdS3_S3_mmmd,@function
        .size           _Z7predictPdPKiS1_PKdS3_S3_mmmd,(.L_x_71 - _Z7predictPdPKiS1_PKdS3_S3_mmmd)
        .other          _Z7predictPdPKiS1_PKdS3_S3_mmmd,@"STO_CUDA_ENTRY STV_DEFAULT"
_Z7predictPdPKiS1_PKdS3_S3_mmmd:
.text._Z7predictPdPKiS1_PKdS3_S3_mmmd:
[----:B------:R-:W-:Y:S01]  /*0000*/  LDC R1, c[0x0][0x37c] ;  /* 0x0000df00ff017b82 */ /* 0x000fe20000000800 */
[----:B------:R-:W0:Y:S07]  /*0010*/  S2R R3, SR_TID.X ;  /* 0x0000000000037919 */ /* 0x000e2e0000002100 */
[----:B------:R-:W0:Y:S01]  /*0020*/  S2UR UR4, SR_CTAID.X ;  /* 0x00000000000479c3 */ /* 0x000e220000002500 */
[----:B------:R-:W1:Y:S07]  /*0030*/  LDCU.64 UR6, c[0x0][0x3b0] ;  /* 0x00007600ff0677ac */ /* 0x000e6e0008000a00 */
[----:B------:R-:W0:Y:S02]  /*0040*/  LDC R0, c[0x0][0x360] ;  /* 0x0000d800ff007b82 */ /* 0x000e240000000800 */
[----:B0-----:R-:W-:-:S05]  /*0050*/  IMAD R0, R0, UR4, R3 ;  /* 0x0000000400007c24 */ /* 0x001fca000f8e0203 */
[----:B-1----:R-:W-:-:S04]  /*0060*/  ISETP.GE.U32.AND P0, PT, R0, UR6, PT ;  /* 0x0000000600007c0c */ /* 0x002fc8000bf06070 */
[----:B------:R-:W-:-:S13]  /*0070*/  ISETP.GE.U32.AND.EX P0, PT, RZ, UR7, PT, P0 ;  /* 0x00000007ff007c0c */ /* 0x000fda000bf06100 */
[----:B------:R-:W-:Y:S05]  /*0080*/  @P0 EXIT ;  /* 0x000000000000094d */ /* 0x000fea0003800000 */
[----:B------:R-:W0:Y:S01]  /*0090*/  LDCU.64 UR10, c[0x0][0x3b8] ;  /* 0x00007700ff0a77ac */ /* 0x000e220008000a00 */
[----:B------:R-:W1:Y:S01]  /*00a0*/  LDCU.64 UR4, c[0x0][0x3c8] ;  /* 0x00007900ff0477ac */ /* 0x000e620008000a00 */
[----:B------:R-:W2:Y:S01]  /*00b0*/  LDCU.64 UR16, c[0x0][0x358] ;  /* 0x00006b00ff1077ac */ /* 0x000ea20008000a00 */
[----:B0-----:R-:W-:-:S04]  /*00c0*/  UISETP.NE.U32.AND UP0, UPT, UR10, URZ, UPT ;  /* 0x000000ff0a00728c */ /* 0x001fc8000bf05070 */
[----:B------:R-:W-:Y:S01]  /*00d0*/  UISETP.NE.AND.EX UP0, UPT, UR11, URZ, UPT, UP0 ;  /* 0x000000ff0b00728c */ /* 0x000fe2000bf05300 */
[----:B-1----:R-:W-:-:S08]  /*00e0*/  DADD R22, -RZ, -UR4 ;  /* 0x80000004ff167e29 */ /* 0x002fd00008000100 */
[----:B--2---:R-:W-:Y:S05]  /*00f0*/  BRA.U !UP0, `(.L_x_3) ;  /* 0x0000001d08987547 */ /* 0x004fea000b800000 */
[----:B------:R-:W0:Y:S02]  /*0100*/  LDCU.64 UR12, c[0x0][0x3c0] ;  /* 0x00007800ff0c77ac */ /* 0x000e240008000a00 */
[----:B0-----:R-:W-:Y:S02]  /*0110*/  UISETP.NE.U32.AND UP0, UPT, UR12, URZ, UPT ;  /* 0x000000ff0c00728c */ /* 0x001fe4000bf05070 */
[C---:B------:R-:W-:Y:S02]  /*0120*/  IMAD.WIDE.U32 R2, R0.reuse, UR12, RZ ;  /* 0x0000000c00027c25 */ /* 0x040fe4000f8e00ff */
[----:B------:R-:W-:Y:S02]  /*0130*/  UISETP.NE.AND.EX UP0, UPT, UR13, URZ, UPT, UP0 ;  /* 0x000000ff0d00728c */ /* 0x000fe4000bf05300 */
[----:B------:R-:W-:-:S07]  /*0140*/  IMAD R13, R0, UR13, R3 ;  /* 0x0000000d000d7c24 */ /* 0x000fce000f8e0203 */
[----:B------:R-:W-:Y:S05]  /*0150*/  BRA.U UP0, `(.L_x_4) ;  /* 0x0000000d00a07547 */ /* 0x000fea000b800000 */
[----:B------:R-:W-:Y:S01]  /*0160*/  UISETP.NE.U32.AND UP0, UPT, UR10, 0x1, UPT ;  /* 0x000000010a00788c */ /* 0x000fe2000bf05070 */
[----:B------:R-:W-:Y:S01]  /*0170*/  UMOV UR4, URZ ;  /* 0x000000ff00047c82 */ /* 0x000fe20008000000 */
[----:B------:R-:W-:Y:S02]  /*0180*/  UMOV UR5, URZ ;  /* 0x000000ff00057c82 */ /* 0x000fe40008000000 */
[----:B------:R-:W-:-:S09]  /*0190*/  UISETP.NE.AND.EX UP0, UPT, UR11, URZ, UPT, UP0 ;  /* 0x000000ff0b00728c */ /* 0x000fd2000bf05300 */
[----:B------:R-:W-:Y:S05]  /*01a0*/  BRA.U !UP0, `(.L_x_5) ;  /* 0x00000009089c7547 */ /* 0x000fea000b800000 */
[----:B------:R-:W-:Y:S01]  /*01b0*/  IMAD.MOV.U32 R2, RZ, RZ, 0x0 ;  /* 0x00000000ff027424 */ /* 0x000fe200078e00ff */
[----:B------:R-:W-:Y:S01]  /*01c0*/  UMOV UR4, 0xfefa39ef ;  /* 0xfefa39ef00047882 */ /* 0x000fe20000000000 */
[----:B------:R-:W-:Y:S01]  /*01d0*/  IMAD.MOV.U32 R3, RZ, RZ, 0x43380000 ;  /* 0x43380000ff037424 */ /* 0x000fe200078e00ff */
[----:B------:R-:W-:Y:S01]  /*01e0*/  UMOV UR5, 0x3fe62e42 ;  /* 0x3fe62e4200057882 */ /* 0x000fe20000000000 */
[----:B------:R-:W0:Y:S04]  /*01f0*/  LDCU.64 UR8, c[0x0][0x390] ;  /* 0x00007200ff0877ac */ /* 0x000e280008000a00 */
[----:B------:R-:W-:Y:S01]  /*0200*/  DADD R2, -R2, 6.75539944105574400000e+15 ;  /* 0x4338000002027429 */ /* 0x000fe20000000100 */
[----:B------:R-:W1:Y:S07]  /*0210*/  LDCU.64 UR6, c[0x0][0x3a8] ;  /* 0x00007500ff0677ac */ /* 0x000e6e0008000a00 */
[----:B------:R-:W-:Y:S01]  /*0220*/  DMUL R4, R2, -UR4 ;  /* 0x8000000402047c28 */ /* 0x000fe20008000000 */
[----:B------:R-:W-:Y:S01]  /*0230*/  UMOV UR4, 0x3b39803f ;  /* 0x3b39803f00047882 */ /* 0x000fe20000000000 */
[----:B------:R-:W-:Y:S01]  /*0240*/  UMOV UR5, 0x3c7abc9e ;  /* 0x3c7abc9e00057882 */ /* 0x000fe20000000000 */
[----:B0-----:R-:W-:-:S05]  /*0250*/  UIADD3 UR8, UP0, UPT, UR8, 0x4, URZ ;  /* 0x0000000408087890 */ /* 0x001fca000ff1e0ff */
[----:B------:R-:W-:Y:S01]  /*0260*/  DFMA R4, R2, -UR4, R4 ;  /* 0x8000000402047c2b */ /* 0x000fe20008000004 */
[----:B------:R-:W-:Y:S01]  /*0270*/  UMOV UR4, 0x69ce2bdf ;  /* 0x69ce2bdf00047882 */ /* 0x000fe20000000000 */
[----:B------:R-:W-:Y:S01]  /*0280*/  IMAD.MOV.U32 R2, RZ, RZ, -0x35dec16 ;  /* 0xfca213eaff027424 */ /* 0x000fe200078e00ff */
[----:B------:R-:W-:Y:S01]  /*0290*/  UMOV UR5, 0x3e5ade15 ;  /* 0x3e5ade1500057882 */ /* 0x000fe20000000000 */
[----:B------:R-:W-:Y:S01]  /*02a0*/  IMAD.MOV.U32 R3, RZ, RZ, 0x3e928af3 ;  /* 0x3e928af3ff037424 */ /* 0x000fe200078e00ff */
[----:B------:R-:W-:Y:S01]  /*02b0*/  UIADD3.X UR9, UPT, UPT, URZ, UR9, URZ, UP0, !UPT ;  /* 0x00000009ff097290 */ /* 0x000fe200087fe4ff */
[----:B------:R-:W-:Y:S01]  /*02c0*/  IMAD.U32 R14, RZ, RZ, UR8 ;  /* 0x00000008ff0e7e24 */ /* 0x000fe2000f8e00ff */
[----:B-1----:R-:W-:-:S03]  /*02d0*/  UIADD3 UR6, UP1, UPT, UR6, 0x8, URZ ;  /* 0x0000000806067890 */ /* 0x002fc6000ff3e0ff */
[----:B------:R-:W-:Y:S01]  /*02e0*/  DFMA R2, R4, UR4, R2 ;  /* 0x0000000404027c2b */ /* 0x000fe20008000002 */
[----:B------:R-:W-:Y:S01]  /*02f0*/  UMOV UR4, 0x62401315 ;  /* 0x6240131500047882 */ /* 0x000fe20000000000 */
[----:B------:R-:W-:Y:S01]  /*0300*/  UMOV UR5, 0x3ec71dee ;  /* 0x3ec71dee00057882 */ /* 0x000fe20000000000 */
[----:B------:R-:W-:Y:S01]  /*0310*/  UIADD3.X UR7, UPT, UPT, URZ, UR7, URZ, UP1, !UPT ;  /* 0x00000007ff077290 */ /* 0x000fe20008ffe4ff */
[----:B------:R-:W-:Y:S01]  /*0320*/  IMAD.U32 R15, RZ, RZ, UR9 ;  /* 0x00000009ff0f7e24 */ /* 0x000fe2000f8e00ff */
[----:B------:R-:W-:-:S03]  /*0330*/  MOV R12, UR6 ;  /* 0x00000006000c7c02 */ /* 0x000fc60008000f00 */
[----:B------:R-:W-:Y:S01]  /*0340*/  DFMA R2, R4, R2, UR4 ;  /* 0x0000000404027e2b */ /* 0x000fe20008000002 */
[----:B------:R-:W-:Y:S01]  /*0350*/  UMOV UR4, 0x7c89eb71 ;  /* 0x7c89eb7100047882 */ /* 0x000fe20000000000 */
[----:B------:R-:W-:Y:S01]  /*0360*/  UMOV UR5, 0x3efa0199 ;  /* 0x3efa019900057882 */ /* 0x000fe20000000000 */
[----:B------:R-:W-:-:S05]  /*0370*/  IMAD.U32 R13, RZ, RZ, UR7 ;  /* 0x00000007ff0d7e24 */ /* 0x000fca000f8e00ff */
[----:B------:R-:W-:Y:S01]  /*0380*/  DFMA R2, R4, R2, UR4 ;  /* 0x0000000404027e2b */ /* 0x000fe20008000002 */
[----:B------:R-:W-:Y:S01]  /*0390*/  UMOV UR4, 0x14761f65 ;  /* 0x14761f6500047882 */ /* 0x000fe20000000000 */
[----:B------:R-:W-:-:S06]  /*03a0*/  UMOV UR5, 0x3f2a01a0 ;  /* 0x3f2a01a000057882 */ /* 0x000fcc0000000000 */
        /* <DEDUP_REMOVED lines=16> */
[----:B------:R-:W-:Y:S01]  /*04b0*/  ULOP3.LUT UR4, UR10, 0xfffffffe, URZ, 0xc0, !UPT ;  /* 0xfffffffe0a047892 */ /* 0x000fe2000f8ec0ff */
[----:B------:R-:W0:Y:S03]  /*04c0*/  LDCU UR5, c[0x0][0x3bc] ;  /* 0x00007780ff0577ac */ /* 0x000e260008000800 */
[----:B------:R-:W-:-:S03]  /*04d0*/  UISETP.GT.U32.AND UP0, UPT, UR4, URZ, UPT ;  /* 0x000000ff0400728c */ /* 0x000fc6000bf04070 */
[----:B------:R-:W-:Y:S01]  /*04e0*/  DFMA R2, R4, R2, 1 ;  /* 0x3ff000000402742b */ /* 0x000fe20000000002 */
[----:B------:R-:W-:Y:S01]  /*04f0*/  UMOV UR6, UR4 ;  /* 0x0000000400067c82 */ /* 0x000fe20008000000 */
[----:B------:R-:W-:-:S06]  /*0500*/  UISETP.GT.AND.EX UP0, UPT, UR11, URZ, UPT, UP0 ;  /* 0x000000ff0b00728c */ /* 0x000fcc000bf04300 */
[----:B------:R-:W-:Y:S01]  /*0510*/  DFMA R8, R4, R2, 1 ;  /* 0x3ff000000408742b */ /* 0x000fe20000000002 */
[----:B0-----:R-:W-:Y:S02]  /*0520*/  UMOV UR7, UR5 ;  /* 0x0000000500077c82 */ /* 0x001fe40008000000 */
[----:B------:R-:W-:Y:S08]  /*0530*/  BRA.U !UP0, `(.L_x_6) ;  /* 0x00000005086c7547 */ /* 0x000ff0000b800000 */
[----:B------:R-:W-:Y:S02]  /*0540*/  UISETP.GT.U32.AND UP1, UPT, UR6, 0x6, UPT ;  /* 0x000000060600788c */ /* 0x000fe4000bf24070 */
[----:B------:R-:W-:Y:S02]  /*0550*/  UPLOP3.LUT UP0, UPT, UPT, UPT, UPT, 0x80, 0x8 ;  /* 0x000000000008789c */ /* 0x000fe40003f0f070 */
[----:B------:R-:W-:-:S09]  /*0560*/  UISETP.GT.AND.EX UP1, UPT, UR7, URZ, UPT, UP1 ;  /* 0x000000ff0700728c */ /* 0x000fd2000bf24310 */
[----:B------:R-:W-:Y:S05]  /*0570*/  BRA.U !UP1, `(.L_x_7) ;  /* 0x0000000109d87547 */ /* 0x000fea000b800000 */
[----:B------:R-:W-:-:S11]  /*0580*/  UPLOP3.LUT UP0, UPT, UPT, UPT, UPT, 0x40, 0x4 ;  /* 0x000000000004789c */ /* 0x000fd60003f0e870 */
.L_x_8:
[----:B------:R-:W-:Y:S02]  /*0590*/  IMAD.MOV.U32 R6, RZ, RZ, R14 ;  /* 0x000000ffff067224 */ /* 0x000fe400078e000e */
[----:B------:R-:W-:-:S05]  /*05a0*/  IMAD.MOV.U32 R7, RZ, RZ, R15 ;  /* 0x000000ffff077224 */ /* 0x000fca00078e000f */
[----:B------:R-:W2:Y:S01]  /*05b0*/  LDG.E R26, desc[UR16][R6.64+-0x4] ;  /* 0xfffffc10061a7981 */ /* 0x000ea2000c1e1900 */
[----:B------:R-:W-:Y:S01]  /*05c0*/  IMAD.MOV.U32 R10, RZ, RZ, R12 ;  /* 0x000000ffff0a7224 */ /* 0x000fe200078e000c */
[----:B------:R-:W-:Y:S02]  /*05d0*/  MOV R11, R13 ;  /* 0x0000000d000b7202 */ /* 0x000fe40000000f00 */
[----:B------:R-:W3:Y:S04]  /*05e0*/  LDG.E R28, desc[UR16][R6.64] ;  /* 0x00000010061c7981 */ /* 0x000ee8000c1e1900 */
[----:B------:R-:W4:Y:S04]  /*05f0*/  LDG.E.64 R14, desc[UR16][R10.64+-0x8] ;  /* 0xfffff8100a0e7981 */ /* 0x000f28000c1e1b00 */
[----:B------:R-:W5:Y:S04]  /*0600*/  LDG.E.64 R18, desc[UR16][R10.64] ;  /* 0x000000100a127981 */ /* 0x000f68000c1e1b00 */
[----:B------:R-:W5:Y:S04]  /*0610*/  LDG.E R27, desc[UR16][R6.64+0x4] ;  /* 0x00000410061b7981 */ /* 0x000f68000c1e1900 */
[----:B------:R-:W5:Y:S04]  /*0620*/  LDG.E.64 R24, desc[UR16][R10.64+0x8] ;  /* 0x000008100a187981 */ /* 0x000f68000c1e1b00 */
[----:B------:R-:W5:Y:S04]  /*0630*/  LDG.E R2, desc[UR16][R6.64+0x8] ;  /* 0x0000081006027981 */ /* 0x000f68000c1e1900 */
[----:B------:R-:W5:Y:S04]  /*0640*/  LDG.E R3, desc[UR16][R6.64+0xc] ;  /* 0x00000c1006037981 */ /* 0x000f68000c1e1900 */
[----:B------:R-:W5:Y:S04]  /*0650*/  LDG.E.64 R12, desc[UR16][R10.64+0x10] ;  /* 0x000010100a0c7981 */ /* 0x000f68000c1e1b00 */
[----:B------:R-:W5:Y:S04]  /*0660*/  LDG.E R4, desc[UR16][R6.64+0x10] ;  /* 0x0000101006047981 */ /* 0x000f68000c1e1900 */
[----:B------:R-:W5:Y:S01]  /*0670*/  LDG.E R5, desc[UR16][R6.64+0x14] ;  /* 0x0000141006057981 */ /* 0x000f62000c1e1900 */
[----:B--2---:R0:W4:Y:S08]  /*0680*/  I2F.F64 R20, R26 ;  /* 0x0000001a00147312 */ /* 0x0041300000201c00 */
[----:B---3--:R-:W5:Y:S01]  /*0690*/  I2F.F64 R16, R28 ;  /* 0x0000001c00107312 */ /* 0x008f620000201c00 */
[----:B0-----:R-:W2:Y:S01]  /*06a0*/  LDG.E R26, desc[UR16][R6.64+0x18] ;  /* 0x00001810061a7981 */ /* 0x001ea2000c1e1900 */
[----:B----4-:R-:W-:-:S03]  /*06b0*/  DMUL R20, R14, R20 ;  /* 0x000000140e147228 */ /* 0x010fc60000000000 */
[----:B------:R-:W3:Y:S05]  /*06c0*/  LDG.E.64 R14, desc[UR16][R10.64+0x18] ;  /* 0x000018100a0e7981 */ /* 0x000eea000c1e1b00 */
[----:B------:R-:W-:Y:S02]  /*06d0*/  DFMA R20, R8, R20, R22 ;  /* 0x000000140814722b */ /* 0x000fe40000000016 */
[----:B-----5:R-:W-:Y:S01]  /*06e0*/  DMUL R18, R18, R16 ;  /* 0x0000001012127228 */ /* 0x020fe20000000000 */
[----:B------:R-:W0:Y:S01]  /*06f0*/  I2F.F64 R22, R27 ;  /* 0x0000001b00167312 */ /* 0x000e220000201c00 */
[----:B------:R-:W4:Y:S06]  /*0700*/  LDG.E.64 R16, desc[UR16][R10.64+0x20] ;  /* 0x000020100a107981 */ /* 0x000f2c000c1e1b00 */
[----:B------:R-:W-:Y:S01]  /*0710*/  DFMA R18, R8, R18, R20 ;  /* 0x000000120812722b */ /* 0x000fe20000000014 */
[----:B------:R-:W5:Y:S01]  /*0720*/  LDG.E.64 R20, desc[UR16][R10.64+0x28] ;  /* 0x000028100a147981 */ /* 0x000f62000c1e1b00 */
[----:B0-----:R-:W-:-:S03]  /*0730*/  DMUL R22, R24, R22 ;  /* 0x0000001618167228 */ /* 0x001fc60000000000 */
[----:B------:R-:W5:Y:S05]  /*0740*/  LDG.E.64 R24, desc[UR16][R10.64+0x30] ;  /* 0x000030100a187981 */ /* 0x000f6a000c1e1b00 */
[----:B------:R-:W-:Y:S02]  /*0750*/  DFMA R18, R8, R22, R18 ;  /* 0x000000160812722b */ /* 0x000fe40000000012 */
[----:B------:R-:W0:Y:S08]  /*0760*/  I2F.F64 R22, R2 ;  /* 0x0000000200167312 */ /* 0x000e300000201c00 */
[----:B------:R-:W3:Y:S01]  /*0770*/  I2F.F64 R28, R3 ;  /* 0x00000003001c7312 */ /* 0x000ee20000201c00 */
[----:B0-----:R-:W-:-:S07]  /*0780*/  DMUL R12, R12, R22 ;  /* 0x000000160c0c7228 */ /* 0x001fce0000000000 */
[----:B------:R-:W4:Y:S01]  /*0790*/  I2F.F64 R22, R4 ;  /* 0x0000000400167312 */ /* 0x000f220000201c00 */
[----:B------:R-:W-:Y:S01]  /*07a0*/  DFMA R12, R8, R12, R18 ;  /* 0x0000000c080c722b */ /* 0x000fe20000000012 */
[----:B------:R-:W-:-:S04]  /*07b0*/  UIADD3 UR6, UP1, UPT, UR6, -0x8, URZ ;  /* 0xfffffff806067890 */ /* 0x000fc8000ff3e0ff */
[----:B------:R-:W-:Y:S02]  /*07c0*/  UIADD3.X UR7, UPT, UPT, UR7, -0x1, URZ, UP1, !UPT ;  /* 0xffffffff07077890 */ /* 0x000fe40008ffe4ff */
[----:B------:R-:W-:-:S04]  /*07d0*/  UISETP.GT.U32.AND UP1, UPT, UR6, 0x6, UPT ;  /* 0x000000060600788c */ /* 0x000fc8000bf24070 */
[----:B------:R-:W-:Y:S01]  /*07e0*/  UISETP.GT.AND.EX UP1, UPT, UR7, URZ, UPT, UP1 ;  /* 0x000000ff0700728c */ /* 0x000fe2000bf24310 */
[----:B---3--:R-:W-:Y:S01]  /*07f0*/  DMUL R28, R14, R28 ;  /* 0x0000001c0e1c7228 */ /* 0x008fe20000000000 */
[----:B------:R-:W5:Y:S07]  /*0800*/  I2F.F64 R14, R5 ;  /* 0x00000005000e7312 */ /* 0x000f6e0000201c00 */
[----:B------:R-:W-:Y:S02]  /*0810*/  DFMA R12, R8, R28, R12 ;  /* 0x0000001c080c722b */ /* 0x000fe4000000000c */
[----:B----4-:R-:W-:Y:S01]  /*0820*/  DMUL R16, R16, R22 ;  /* 0x0000001610107228 */ /* 0x010fe20000000000 */
[----:B--2---:R-:W0:Y:S07]  /*0830*/  I2F.F64 R26, R26 ;  /* 0x0000001a001a7312 */ /* 0x004e2e0000201c00 */
[----:B------:R-:W-:-:S02]  /*0840*/  DFMA R12, R8, R16, R12 ;  /* 0x00000010080c722b */ /* 0x000fc4000000000c */
[----:B-----5:R-:W-:Y:S02]  /*0850*/  DMUL R14, R20, R14 ;  /* 0x0000000e140e7228 */ /* 0x020fe40000000000 */
[----:B0-----:R-:W-:-:S06]  /*0860*/  DMUL R24, R24, R26 ;  /* 0x0000001a18187228 */ /* 0x001fcc0000000000 */
[----:B------:R-:W-:Y:S01]  /*0870*/  DFMA R22, R8, R14, R12 ;  /* 0x0000000e0816722b */ /* 0x000fe2000000000c */
[----:B------:R-:W-:Y:S02]  /*0880*/  IADD3 R14, P0, PT, R6, 0x20, RZ ;  /* 0x00000020060e7810 */ /* 0x000fe40007f1e0ff */
[----:B------:R-:W-:-:S05]  /*0890*/  IADD3 R12, P1, PT, R10, 0x40, RZ ;  /* 0x000000400a0c7810 */ /* 0x000fca0007f3e0ff */
[----:B------:R-:W-:Y:S01]  /*08a0*/  DFMA R22, R8, R24, R22 ;  /* 0x000000180816722b */ /* 0x000fe20000000016 */
[----:B------:R-:W-:Y:S02]  /*08b0*/  IMAD.X R15, RZ, RZ, R7, P0 ;  /* 0x000000ffff0f7224 */ /* 0x000fe400000e0607 */
[----:B------:R-:W-:Y:S01]  /*08c0*/  IMAD.X R13, RZ, RZ, R11, P1 ;  /* 0x000000ffff0d7224 */ /* 0x000fe200008e060b */
[----:B------:R-:W-:Y:S07]  /*08d0*/  BRA.U UP1, `(.L_x_8) ;  /* 0xfffffffd012c7547 */ /* 0x000fee000b83ffff */
.L_x_7:
[----:B------:R-:W-:-:S04]  /*08e0*/  UISETP.GT.U32.AND UP1, UPT, UR6, 0x2, UPT ;  /* 0x000000020600788c */ /* 0x000fc8000bf24070 */
[----:B------:R-:W-:-:S09]  /*08f0*/  UISETP.GT.AND.EX UP1, UPT, UR7, URZ, UPT, UP1 ;  /* 0x000000ff0700728c */ /* 0x000fd2000bf24310 */
[----:B------:R-:W-:Y:S05]  /*0900*/  BRA.U !UP1, `(.L_x_9) ;  /* 0x00000001096c7547 */ /* 0x000fea000b800000 */
[----:B------:R-:W2:Y:S04]  /*0910*/  LDG.E R24, desc[UR16][R14.64+-0x4] ;  /* 0xfffffc100e187981 */ /* 0x000ea8000c1e1900 */
[----:B------:R-:W3:Y:S04]  /*0920*/  LDG.E R25, desc[UR16][R14.64] ;  /* 0x000000100e197981 */ /* 0x000ee8000c1e1900 */
[----:B------:R-:W4:Y:S04]  /*0930*/  LDG.E.64 R16, desc[UR16][R12.64+-0x8] ;  /* 0xfffff8100c107981 */ /* 0x000f28000c1e1b00 */
[----:B------:R-:W5:Y:S04]  /*0940*/  LDG.E R19, desc[UR16][R14.64+0x4] ;  /* 0x000004100e137981 */ /* 0x000f68000c1e1900 */
[----:B------:R-:W5:Y:S04]  /*0950*/  LDG.E.64 R6, desc[UR16][R12.64] ;  /* 0x000000100c067981 */ /* 0x000f68000c1e1b00 */
[----:B------:R0:W5:Y:S04]  /*0960*/  LDG.E R18, desc[UR16][R14.64+0x8] ;  /* 0x000008100e127981 */ /* 0x000168000c1e1900 */
[----:B------:R-:W5:Y:S04]  /*0970*/  LDG.E.64 R4, desc[UR16][R12.64+0x8] ;  /* 0x000008100c047981 */ /* 0x000f68000c1e1b00 */
[----:B------:R1:W5:Y:S01]  /*0980*/  LDG.E.64 R2, desc[UR16][R12.64+0x10] ;  /* 0x000010100c027981 */ /* 0x000362000c1e1b00 */
[----:B------:R-:W-:Y:S01]  /*0990*/  UIADD3 UR6, UP0, UPT, UR6, -0x4, URZ ;  /* 0xfffffffc06067890 */ /* 0x000fe2000ff1e0ff */
[----:B0-----:R-:W-:-:S03]  /*09a0*/  IADD3 R14, P0, PT, R14, 0x10, RZ ;  /* 0x000000100e0e7810 */ /* 0x001fc60007f1e0ff */
[----:B------:R-:W-:Y:S02]  /*09b0*/  UIADD3.X UR7, UPT, UPT, UR7, -0x1, URZ, UP0, !UPT ;  /* 0xffffffff07077890 */ /* 0x000fe400087fe4ff */
[----:B------:R-:W-:Y:S01]  /*09c0*/  IMAD.X R15, RZ, RZ, R15, P0 ;  /* 0x000000ffff0f7224 */ /* 0x000fe200000e060f */
[----:B------:R-:W-:Y:S01]  /*09d0*/  UPLOP3.LUT UP0, UPT, UPT, UPT, UPT, 0x40, 0x4 ;  /* 0x000000000004789c */ /* 0x000fe20003f0e870 */
[----:B-1----:R-:W-:-:S05]  /*09e0*/  IADD3 R12, P1, PT, R12, 0x20, RZ ;  /* 0x000000200c0c7810 */ /* 0x002fca0007f3e0ff */
[----:B------:R-:W-:Y:S01]  /*09f0*/  IMAD.X R13, RZ, RZ, R13, P1 ;  /* 0x000000ffff0d7224 */ /* 0x000fe200008e060d */
[----:B--2---:R-:W4:Y:S08]  /*0a00*/  I2F.F64 R20, R24 ;  /* 0x0000001800147312 */ /* 0x004f300000201c00 */
[----:B---3--:R-:W0:Y:S01]  /*0a10*/  I2F.F64 R10, R25 ;  /* 0x00000019000a7312 */ /* 0x008e220000201c00 */
[----:B----4-:R-:W-:-:S07]  /*0a20*/  DMUL R20, R16, R20 ;  /* 0x0000001410147228 */ /* 0x010fce0000000000 */
[----:B-----5:R-:W1:Y:S01]  /*0a30*/  I2F.F64 R16, R19 ;  /* 0x0000001300107312 */ /* 0x020e620000201c00 */
[----:B------:R-:W-:Y:S02]  /*0a40*/  DFMA R20, R8, R20, R22 ;  /* 0x000000140814722b */ /* 0x000fe40000000016 */
[----:B0-----:R-:W-:-:S05]  /*0a50*/  DMUL R6, R6, R10 ;  /* 0x0000000a06067228 */ /* 0x001fca0000000000 */
[----:B------:R-:W0:Y:S01]  /*0a60*/  I2F.F64 R10, R18 ;  /* 0x00000012000a7312 */ /* 0x000e220000201c00 */
[----:B-1----:R-:W-:Y:S02]  /*0a70*/  DMUL R4, R4, R16 ;  /* 0x0000001004047228 */ /* 0x002fe40000000000 */
[----:B------:R-:W-:Y:S02]  /*0a80*/  DFMA R6, R8, R6, R20 ;  /* 0x000000060806722b */ /* 0x000fe40000000014 */
[----:B0-----:R-:W-:-:S06]  /*0a90*/  DMUL R2, R2, R10 ;  /* 0x0000000a02027228 */ /* 0x001fcc0000000000 */
[----:B------:R-:W-:-:S08]  /*0aa0*/  DFMA R4, R8, R4, R6 ;  /* 0x000000040804722b */ /* 0x000fd00000000006 */
[----:B------:R-:W-:-:S11]  /*0ab0*/  DFMA R22, R8, R2, R4 ;  /* 0x000000020816722b */ /* 0x000fd60000000004 */
.L_x_9:
[----:B------:R-:W-:-:S04]  /*0ac0*/  UISETP.NE.U32.AND UP1, UPT, UR6, URZ, UPT ;  /* 0x000000ff0600728c */ /* 0x000fc8000bf25070 */
[----:B------:R-:W-:-:S09]  /*0ad0*/  UISETP.NE.OR.EX UP0, UPT, UR7, URZ, UP0, UP1 ;  /* 0x000000ff0700728c */ /* 0x000fd20008705710 */
[----:B------:R-:W-:Y:S05]  /*0ae0*/  BRA.U !UP0, `(.L_x_5) ;  /* 0x00000001084c7547 */ /* 0x000fea000b800000 */
.L_x_6:
[----:B------:R-:W2:Y:S04]  /*0af0*/  LDG.E R4, desc[UR16][R14.64+-0x4] ;  /* 0xfffffc100e047981 */ /* 0x000ea8000c1e1900 */
[----:B------:R0:W3:Y:S04]  /*0b00*/  LDG.E R10, desc[UR16][R14.64] ;  /* 0x000000100e0a7981 */ /* 0x0000e8000c1e1900 */
[----:B------:R-:W4:Y:S04]  /*0b10*/  LDG.E.64 R2, desc[UR16][R12.64+-0x8] ;  /* 0xfffff8100c027981 */ /* 0x000f28000c1e1b00 */
[----:B------:R1:W5:Y:S01]  /*0b20*/  LDG.E.64 R6, desc[UR16][R12.64] ;  /* 0x000000100c067981 */ /* 0x000362000c1e1b00 */
[----:B------:R-:W-:Y:S01]  /*0b30*/  UIADD3 UR6, UP0, UPT, UR6, -0x2, URZ ;  /* 0xfffffffe06067890 */ /* 0x000fe2000ff1e0ff */
[----:B0-----:R-:W-:-:S03]  /*0b40*/  IADD3 R14, P0, PT, R14, 0x8, RZ ;  /* 0x000000080e0e7810 */ /* 0x001fc60007f1e0ff */
[----:B------:R-:W-:Y:S02]  /*0b50*/  UIADD3.X UR7, UPT, UPT, UR7, -0x1, URZ, UP0, !UPT ;  /* 0xffffffff07077890 */ /* 0x000fe400087fe4ff */
[----:B------:R-:W-:Y:S01]  /*0b60*/  UISETP.NE.U32.AND UP0, UPT, UR6, URZ, UPT ;  /* 0x000000ff0600728c */ /* 0x000fe2000bf05070 */
[----:B------:R-:W-:Y:S01]  /*0b70*/  IMAD.X R15, RZ, RZ, R15, P0 ;  /* 0x000000ffff0f7224 */ /* 0x000fe200000e060f */
[----:B-1----:R-:W-:Y:S02]  /*0b80*/  IADD3 R12, P1, PT, R12, 0x10, RZ ;  /* 0x000000100c0c7810 */ /* 0x002fe40007f3e0ff */
[----:B------:R-:W-:Y:S02]  /*0b90*/  UISETP.NE.AND.EX UP0, UPT, UR7, URZ, UPT, UP0 ;  /* 0x000000ff0700728c */ /* 0x000fe4000bf05300 */
[----:B------:R-:W-:Y:S01]  /*0ba0*/  IADD3.X R13, PT, PT, RZ, R13, RZ, P1, !PT ;  /* 0x0000000dff0d7210 */ /* 0x000fe20000ffe4ff */
[----:B--2---:R-:W4:Y:S08]  /*0bb0*/  I2F.F64 R4, R4 ;  /* 0x0000000400047312 */ /* 0x004f300000201c00 */
[----:B---3--:R-:W5:Y:S01]  /*0bc0*/  I2F.F64 R10, R10 ;  /* 0x0000000a000a7312 */ /* 0x008f620000201c00 */
[----:B----4-:R-:W-:-:S02]  /*0bd0*/  DMUL R2, R2, R4 ;  /* 0x0000000402027228 */ /* 0x010fc40000000000 */
[----:B-----5:R-:W-:-:S06]  /*0be0*/  DMUL R6, R6, R10 ;  /* 0x0000000a06067228 */ /* 0x020fcc0000000000 */
[----:B------:R-:W-:-:S08]  /*0bf0*/  DFMA R2, R8, R2, R22 ;  /* 0x000000020802722b */ /* 0x000fd00000000016 */
[----:B------:R-:W-:Y:S01]  /*0c00*/  DFMA R22, R8, R6, R2 ;  /* 0x000000060816722b */ /* 0x000fe20000000002 */
[----:B------:R-:W-:Y:S10]  /*0c10*/  BRA.U UP0, `(.L_x_6) ;  /* 0xfffffffd00b47547 */ /* 0x000ff4000b83ffff */
.L_x_5:
[----:B------:R-:W-:-:S04]  /*0c20*/  ULOP3.LUT UR6, UR10, 0x1, URZ, 0xc0, !UPT ;  /* 0x000000010a067892 */ /* 0x000fc8000f8ec0ff */
[----:B------:R-:W-:-:S04]  /*0c30*/  UISETP.NE.U32.AND UP0, UPT, UR6, 0x1, UPT ;  /* 0x000000010600788c */ /* 0x000fc8000bf05070 */
[----:B------:R-:W-:-:S09]  /*0c40*/  UISETP.NE.U32.AND.EX UP0, UPT, URZ, URZ, UPT, UP0 ;  /* 0x000000ffff00728c */ /* 0x000fd2000bf05100 */
[----:B------:R-:W-:Y:S05]  /*0c50*/  BRA.U UP0, `(.L_x_3) ;  /* 0x0000001100c07547 */ /* 0x000fea000b800000 */
[----:B------:R-:W0:Y:S01]  /*0c60*/  LDCU.64 UR6, c[0x0][0x390] ;  /* 0x00007200ff0677ac */ /* 0x000e220008000a00 */
[----:B------:R-:W1:Y:S01]  /*0c70*/  LDCU.64 UR8, c[0x0][0x3a8] ;  /* 0x00007500ff0877ac */ /* 0x000e620008000a00 */
[----:B0-----:R-:W-:-:S04]  /*0c80*/  ULEA UR6, UP0, UR4, UR6, 0x2 ;  /* 0x0000000604067291 */ /* 0x001fc8000f8010ff */
[----:B------:R-:W-:Y:S02]  /*0c90*/  ULEA.HI.X UR7, UR4, UR7, UR5, 0x2, UP0 ;  /* 0x0000000704077291 */ /* 0x000fe400080f1405 */
[----:B------:R-:W-:Y:S01]  /*0ca0*/  IMAD.U32 R4, RZ, RZ, UR6 ;  /* 0x00000006ff047e24 */ /* 0x000fe2000f8e00ff */
[----:B-1----:R-:W-:-:S03]  /*0cb0*/  ULEA UR6, UP0, UR4, UR8, 0x3 ;  /* 0x0000000804067291 */ /* 0x002fc6000f8018ff */
[----:B------:R-:W-:Y:S01]  /*0cc0*/  IMAD.U32 R5, RZ, RZ, UR7 ;  /* 0x00000007ff057e24 */ /* 0x000fe2000f8e00ff */
[----:B------:R-:W-:-:S04]  /*0cd0*/  ULEA.HI.X UR4, UR4, UR9, UR5, 0x3, UP0 ;  /* 0x0000000904047291 */ /* 0x000fc800080f1c05 */
[----:B------:R-:W2:Y:S01]  /*0ce0*/  LDG.E R4, desc[UR16][R4.64] ;  /* 0x0000001004047981 */ /* 0x000ea2000c1e1900 */
[----:B------:R-:W-:Y:S02]  /*0cf0*/  IMAD.U32 R2, RZ, RZ, UR6 ;  /* 0x00000006ff027e24 */ /* 0x000fe4000f8e00ff */
[----:B------:R-:W-:-:S06]  /*0d00*/  IMAD.U32 R3, RZ, RZ, UR4 ;  /* 0x00000004ff037e24 */ /* 0x000fcc000f8e00ff */
[----:B------:R-:W3:Y:S01]  /*0d10*/  LDG.E.64 R2, desc[UR16][R2.64] ;  /* 0x0000001002027981 */ /* 0x000ee2000c1e1b00 */
[----:B------:R-:W-:Y:S01]  /*0d20*/  IMAD.MOV.U32 R6, RZ, RZ, 0x0 ;  /* 0x00000000ff067424 */ /* 0x000fe200078e00ff */
[----:B------:R-:W-:Y:S01]  /*0d30*/  MOV R7, 0x43380000 ;  /* 0x4338000000077802 */ /* 0x000fe20000000f00 */
[----:B------:R-:W-:Y:S01]  /*0d40*/  UMOV UR4, 0xfefa39ef ;  /* 0xfefa39ef00047882 */ /* 0x000fe20000000000 */
[----:B------:R-:W-:-:S04]  /*0d50*/  UMOV UR5, 0x3fe62e42 ;  /* 0x3fe62e4200057882 */ /* 0x000fc80000000000 */
[----:B------:R-:W-:-:S08]  /*0d60*/  DADD R6, -R6, 6.75539944105574400000e+15 ;  /* 0x4338000006067429 */ /* 0x000fd00000000100 */
[----:B------:R-:W-:Y:S01]  /*0d70*/  DMUL R8, R6, -UR4 ;  /* 0x8000000406087c28 */ /* 0x000fe20008000000 */
[----:B------:R-:W-:Y:S01]  /*0d80*/  UMOV UR4, 0x3b39803f ;  /* 0x3b39803f00047882 */ /* 0x000fe20000000000 */
[----:B------:R-:W-:-:S06]  /*0d90*/  UMOV UR5, 0x3c7abc9e ;  /* 0x3c7abc9e00057882 */ /* 0x000fcc0000000000 */
[----:B------:R-:W-:Y:S01]  /*0da0*/  DFMA R6, R6, -UR4, R8 ;  /* 0x8000000406067c2b */ /* 0x000fe20008000008 */
[----:B------:R-:W-:Y:S01]  /*0db0*/  UMOV UR4, 0x69ce2bdf ;  /* 0x69ce2bdf00047882 */ /* 0x000fe20000000000 */
[----:B------:R-:W-:Y:S01]  /*0dc0*/  IMAD.MOV.U32 R8, RZ, RZ, -0x35dec16 ;  /* 0xfca213eaff087424 */ /* 0x000fe200078e00ff */
[----:B------:R-:W-:Y:S01]  /*0dd0*/  UMOV UR5, 0x3e5ade15 ;  /* 0x3e5ade1500057882 */ /* 0x000fe20000000000 */
[----:B------:R-:W-:-:S06]  /*0de0*/  IMAD.MOV.U32 R9, RZ, RZ, 0x3e928af3 ;  /* 0x3e928af3ff097424 */ /* 0x000fcc00078e00ff */
[----:B------:R-:W-:Y:S01]  /*0df0*/  DFMA R8, R6, UR4, R8 ;  /* 0x0000000406087c2b */ /* 0x000fe20008000008 */
        /* <DEDUP_REMOVED lines=23> */
[----:B------:R-:W-:-:S08]  /*0f70*/  DFMA R8, R6, R8, UR4 ;  /* 0x0000000406087e2b */ /* 0x000fd00008000008 */
[----:B------:R-:W-:-:S08]  /*0f80*/  DFMA R8, R6, R8, 1 ;  /* 0x3ff000000608742b */ /* 0x000fd00000000008 */
[----:B------:R-:W-:Y:S01]  /*0f90*/  DFMA R8, R6, R8, 1 ;  /* 0x3ff000000608742b */ /* 0x000fe20000000008 */
[----:B--2---:R-:W3:Y:S02]  /*0fa0*/  I2F.F64 R4, R4 ;  /* 0x0000000400047312 */ /* 0x004ee40000201c00 */
[----:B---3--:R-:W-:-:S08]  /*0fb0*/  DMUL R2, R2, R4 ;  /* 0x0000000402027228 */ /* 0x008fd00000000000 */
[----:B------:R-:W-:Y:S01]  /*0fc0*/  DFMA R22, R8, R2, R22 ;  /* 0x000000020816722b */ /* 0x000fe20000000016 */
[----:B------:R-:W-:Y:S10]  /*0fd0*/  BRA `(.L_x_3) ;  /* 0x0000000c00e07947 */ /* 0x000ff40003800000 */
.L_x_4:
[----:B------:R-:W-:Y:S02]  /*0fe0*/  ULOP3.LUT UR21, UR12, 0x7, URZ, 0xc0, !UPT ;  /* 0x000000070c157892 */ /* 0x000fe4000f8ec0ff */
[----:B------:R-:W-:Y:S02]  /*0ff0*/  ULOP3.LUT UR20, UR12, 0x3, URZ, 0xc0, !UPT ;  /* 0x000000030c147892 */ /* 0x000fe4000f8ec0ff */
[----:B------:R-:W-:Y:S02]  /*1000*/  ULOP3.LUT UR10, UR12, 0xfffffff8, URZ, 0xc0, !UPT ;  /* 0xfffffff80c0a7892 */ /* 0x000fe4000f8ec0ff */
[----:B------:R-:W-:Y:S02]  /*1010*/  USHF.L.U64.HI UR11, UR12, 0x3, UR13 ;  /* 0x000000030c0b7899 */ /* 0x000fe4000801020d */
[----:B------:R-:W-:Y:S01]  /*1020*/  USHF.L.U32 UR12, UR12, 0x3, URZ ;  /* 0x000000030c0c7899 */ /* 0x000fe200080006ff */
[----:B------:R-:W-:Y:S01]  /*1030*/  UMOV UR4, URZ ;  /* 0x000000ff00047c82 */ /* 0x000fe20008000000 */
[----:B------:R-:W-:-:S10]  /*1040*/  UMOV UR5, URZ ;  /* 0x000000ff00057c82 */ /* 0x000fd40008000000 */
.L_x_17:
[----:B------:R-:W0:Y:S01]  /*1050*/  LDCU.64 UR8, c[0x0][0x3c0] ;  /* 0x00007800ff0877ac */ /* 0x000e220008000a00 */
[----:B------:R-:W-:Y:S01]  /*1060*/  CS2R R24, SRZ ;  /* 0x0000000000187805 */ /* 0x000fe2000001ff00 */
[----:B------:R-:W-:Y:S01]  /*1070*/  UMOV UR6, URZ ;  /* 0x000000ff00067c82 */ /* 0x000fe20008000000 */
[----:B------:R-:W-:Y:S01]  /*1080*/  UMOV UR7, URZ ;  /* 0x000000ff00077c82 */ /* 0x000fe20008000000 */
[----:B0-----:R-:W-:-:S04]  /*1090*/  UISETP.GE.U32.AND UP0, UPT, UR8, 0x8, UPT ;  /* 0x000000080800788c */ /* 0x001fc8000bf06070 */
[----:B------:R-:W-:-:S09]  /*10a0*/  UISETP.GE.U32.AND.EX UP0, UPT, UR9, URZ, UPT, UP0 ;  /* 0x000000ff0900728c */ /* 0x000fd2000bf06100 */
[----:B------:R-:W-:Y:S05]  /*10b0*/  BRA.U !UP0, `(.L_x_10) ;  /* 0x0000000108f07547 */ /* 0x000fea000b800000 */
[----:B------:R-:W0:Y:S01]  /*10c0*/  LDCU.64 UR6, c[0x0][0x3a0] ;  /* 0x00007400ff0677ac */ /* 0x000e220008000a00 */
[----:B------:R-:W-:Y:S01]  /*10d0*/  CS2R R24, SRZ ;  /* 0x0000000000187805 */ /* 0x000fe2000001ff00 */
[----:B------:R-:W1:Y:S01]  /*10e0*/  LDCU.64 UR18, c[0x0][0x398] ;  /* 0x00007300ff1277ac */ /* 0x000e620008000a00 */
[----:B------:R-:W2:Y:S01]  /*10f0*/  LDCU UR14, c[0x0][0x3c4] ;  /* 0x00007880ff0e77ac */ /* 0x000ea20008000800 */
[----:B------:R-:W-:-:S04]  /*1100*/  UIMAD UR13, UR11, UR4, URZ ;  /* 0x000000040b0d72a4 */ /* 0x000fc8000f8e02ff */
[----:B------:R-:W-:Y:S02]  /*1110*/  UIMAD UR13, UR5, UR12, UR13 ;  /* 0x0000000c050d72a4 */ /* 0x000fe4000f8e020d */
[----:B0-----:R-:W-:Y:S01]  /*1120*/  UIMAD.WIDE.U32 UR6, UR4, UR12, UR6 ;  /* 0x0000000c040672a5 */ /* 0x001fe2000f8e0006 */
[----:B-1----:R-:W-:-:S03]  /*1130*/  LEA R4, P0, R2, UR18, 0x3 ;  /* 0x0000001202047c11 */ /* 0x002fc6000f8018ff */
[----:B------:R-:W-:Y:S01]  /*1140*/  UIADD3 UR15, UP0, UPT, UR6, 0x20, URZ ;  /* 0x00000020060f7890 */ /* 0x000fe2000ff1e0ff */
[----:B------:R-:W-:-:S03]  /*1150*/  LEA.HI.X R5, R2, UR19, R13, 0x3, P0 ;  /* 0x0000001302057c11 */ /* 0x000fc600080f1c0d */
[----:B------:R-:W-:Y:S01]  /*1160*/  UIADD3.X UR6, UPT, UPT, UR7, UR13, URZ, UP0, !UPT ;  /* 0x0000000d07067290 */ /* 0x000fe200087fe4ff */
[----:B------:R-:W-:Y:S01]  /*1170*/  IADD3 R4, P0, PT, R4, 0x20, RZ ;  /* 0x0000002004047810 */ /* 0x000fe20007f1e0ff */
[----:B------:R-:W-:Y:S01]  /*1180*/  IMAD.U32 R8, RZ, RZ, UR15 ;  /* 0x0000000fff087e24 */ /* 0x000fe2000f8e00ff */
[----:B--2---:R-:W-:-:S03]  /*1190*/  UMOV UR7, UR14 ;  /* 0x0000000e00077c82 */ /* 0x004fc60008000000 */
[----:B------:R-:W-:Y:S02]  /*11a0*/  IMAD.X R5, RZ, RZ, R5, P0 ;  /* 0x000000ffff057224 */ /* 0x000fe400000e0605 */
[----:B------:R-:W-:Y:S01]  /*11b0*/  IMAD.U32 R9, RZ, RZ, UR6 ;  /* 0x00000006ff097e24 */ /* 0x000fe2000f8e00ff */
[----:B------:R-:W-:-:S06]  /*11c0*/  UMOV UR6, UR10 ;  /* 0x0000000a00067c82 */ /* 0x000fcc0008000000 */
.L_x_11:
[----:B------:R-:W2:Y:S04]  /*11d0*/  LDG.E.64 R18, desc[UR16][R4.64+-0x20] ;  /* 0xffffe01004127981 */ /* 0x000ea8000c1e1b00 */
[----:B------:R-:W2:Y:S04]  /*11e0*/  LDG.E.64 R20, desc[UR16][R8.64+-0x20] ;  /* 0xffffe01008147981 */ /* 0x000ea8000c1e1b00 */
[----:B------:R-:W3:Y:S04]  /*11f0*/  LDG.E.64 R6, desc[UR16][R4.64+-0x18] ;  /* 0xffffe81004067981 */ /* 0x000ee8000c1e1b00 */
[----:B------:R-:W3:Y:S04]  /*1200*/  LDG.E.64 R10, desc[UR16][R8.64+-0x18] ;  /* 0xffffe810080a7981 */ /* 0x000ee8000c1e1b00 */
[----:B------:R-:W4:Y:S04]  /*1210*/  LDG.E.64 R14, desc[UR16][R4.64+-0x10] ;  /* 0xfffff010040e7981 */ /* 0x000f28000c1e1b00 */
[----:B------:R-:W4:Y:S01]  /*1220*/  LDG.E.64 R16, desc[UR16][R8.64+-0x10] ;  /* 0xfffff01008107981 */ /* 0x000f22000c1e1b00 */
[----:B--2---:R-:W-:-:S03]  /*1230*/  DADD R26, R18, -R20 ;  /* 0x00000000121a7229 */ /* 0x004fc60000000814 */
[----:B------:R-:W2:Y:S04]  /*1240*/  LDG.E.64 R18, desc[UR16][R4.64+-0x8] ;  /* 0xfffff81004127981 */ /* 0x000ea8000c1e1b00 */
[----:B------:R-:W2:Y:S01]  /*1250*/  LDG.E.64 R20, desc[UR16][R8.64+-0x8] ;  /* 0xfffff81008147981 */ /* 0x000ea2000c1e1b00 */
[----:B------:R-:W-:Y:S02]  /*1260*/  DFMA R24, R26, R26, R24 ;  /* 0x0000001a1a18722b */ /* 0x000fe40000000018 */
[----:B---3--:R-:W-:Y:S01]  /*1270*/  DADD R26, R6, -R10 ;  /* 0x00000000061a7229 */ /* 0x008fe2000000080a */
[----:B------:R-:W3:Y:S04]  /*1280*/  LDG.E.64 R10, desc[UR16][R4.64] ;  /* 0x00000010040a7981 */ /* 0x000ee8000c1e1b00 */
[----:B------:R-:W3:Y:S01]  /*1290*/  LDG.E.64 R6, desc[UR16][R8.64] ;  /* 0x0000001008067981 */ /* 0x000ee2000c1e1b00 */
[----:B----4-:R-:W-:-:S02]  /*12a0*/  DADD R14, R14, -R16 ;  /* 0x000000000e0e7229 */ /* 0x010fc40000000810 */
[----:B------:R-:W-:-:S08]  /*12b0*/  DFMA R24, R26, R26, R24 ;  /* 0x0000001a1a18722b */ /* 0x000fd00000000018 */
[----:B------:R-:W-:Y:S02]  /*12c0*/  DFMA R16, R14, R14, R24 ;  /* 0x0000000e0e10722b */ /* 0x000fe40000000018 */
[----:B------:R-:W4:Y:S04]  /*12d0*/  LDG.E.64 R24, desc[UR16][R4.64+0x8] ;  /* 0x0000081004187981 */ /* 0x000f28000c1e1b00 */
[----:B------:R-:W5:Y:S01]  /*12e0*/  LDG.E.64 R14, desc[UR16][R8.64+0x10] ;  /* 0x00001010080e7981 */ /* 0x000f62000c1e1b00 */
[----:B--2---:R-:W-:-:S03]  /*12f0*/  DADD R18, R18, -R20 ;  /* 0x0000000012127229 */ /* 0x004fc60000000814 */
[----:B------:R-:W4:Y:S05]  /*1300*/  LDG.E.64 R20, desc[UR16][R8.64+0x8] ;  /* 0x0000081008147981 */ /* 0x000f2a000c1e1b00 */
[----:B------:R-:W-:Y:S02]  /*1310*/  DFMA R16, R18, R18, R16 ;  /* 0x000000121210722b */ /* 0x000fe40000000010 */
[----:B------:R-:W5:Y:S01]  /*1320*/  LDG.E.64 R18, desc[UR16][R4.64+0x10] ;  /* 0x0000101004127981 */ /* 0x000f62000c1e1b00 */
[----:B---3--:R-:W-:-:S03]  /*1330*/  DADD R26, R10, -R6 ;  /* 0x000000000a1a7229 */ /* 0x008fc60000000806 */
[----:B------:R-:W2:Y:S04]  /*1340*/  LDG.E.64 R10, desc[UR16][R4.64+0x18] ;  /* 0x00001810040a7981 */ /* 0x000ea8000c1e1b00 */
[----:B------:R0:W2:Y:S01]  /*1350*/  LDG.E.64 R6, desc[UR16][R8.64+0x18] ;  /* 0x0000181008067981 */ /* 0x0000a2000c1e1b00 */
[----:B------:R-:W-:Y:S01]  /*1360*/  DFMA R16, R26, R26, R16 ;  /* 0x0000001a1a10722b */ /* 0x000fe20000000010 */
[----:B------:R-:W-:-:S04]  /*1370*/  UIADD3 UR6, UP0, UPT, UR6, -0x8, URZ ;  /* 0xfffffff806067890 */ /* 0x000fc8000ff1e0ff */
[----:B------:R-:W-:Y:S02]  /*1380*/  UIADD3.X UR7, UPT, UPT, UR7, -0x1, URZ, UP0, !UPT ;  /* 0xffffffff07077890 */ /* 0x000fe400087fe4ff */
[----:B------:R-:W-:-:S04]  /*1390*/  UISETP.NE.U32.AND UP0, UPT, UR6, URZ, UPT ;  /* 0x000000ff0600728c */ /* 0x000fc8000bf05070 */
[----:B------:R-:W-:Y:S01]  /*13a0*/  UISETP.NE.AND.EX UP0, UPT, UR7, URZ, UPT, UP0 ;  /* 0x000000ff0700728c */ /* 0x000fe2000bf05300 */
[----:B0-----:R-:W-:Y:S02]  /*13b0*/  IADD3 R8, P1, PT, R8, 0x40, RZ ;  /* 0x0000004008087810 */ /* 0x001fe40007f3e0ff */
[----:B------:R-:W-:-:S03]  /*13c0*/  IADD3 R4, P0, PT, R4, 0x40, RZ ;  /* 0x0000004004047810 */ /* 0x000fc60007f1e0ff */
[----:B------:R-:W-:Y:S01]  /*13d0*/  IMAD.X R9, RZ, RZ, R9, P1 ;  /* 0x000000ffff097224 */ /* 0x000fe200008e0609 */
[----:B------:R-:W-:Y:S01]  /*13e0*/  IADD3.X R5, PT, PT, RZ, R5, RZ, P0, !PT ;  /* 0x00000005ff057210 */ /* 0x000fe200007fe4ff */
[----:B----4-:R-:W-:-:S08]  /*13f0*/  DADD R20, R24, -R20 ;  /* 0x0000000018147229 */ /* 0x010fd00000000814 */
[----:B------:R-:W-:Y:S02]  /*1400*/  DFMA R16, R20, R20, R16 ;  /* 0x000000141410722b */ /* 0x000fe40000000010 */
[----:B-----5:R-:W-:Y:S02]  /*1410*/  DADD R14, R18, -R14 ;  /* 0x00000000120e7229 */ /* 0x020fe4000000080e */
[----:B--2---:R-:W-:-:S06]  /*1420*/  DADD R6, R10, -R6 ;  /* 0x000000000a067229 */ /* 0x004fcc0000000806 */
[----:B------:R-:W-:-:S08]  /*1430*/  DFMA R16, R14, R14, R16 ;  /* 0x0000000e0e10722b */ /* 0x000fd00000000010 */
[----:B------:R-:W-:Y:S01]  /*1440*/  DFMA R24, R6, R6, R16 ;  /* 0x000000060618722b */ /* 0x000fe20000000010 */
[----:B------:R-:W-:Y:S10]  /*1450*/  BRA.U UP0, `(.L_x_11) ;  /* 0xfffffffd005c7547 */ /* 0x000ff4000b83ffff */
[----:B------:R-:W-:Y:S01]  /*1460*/  UMOV UR6, UR10 ;  /* 0x0000000a00067c82 */ /* 0x000fe20008000000 */
[----:B------:R-:W-:-:S05]  /*1470*/  UMOV UR7, UR14 ;  /* 0x0000000e00077c82 */ /* 0x000fca0008000000 */
.L_x_10:
[----:B------:R-:W-:-:S04]  /*1480*/  UISETP.NE.U32.AND UP0, UPT, UR21, URZ, UPT ;  /* 0x000000ff1500728c */ /* 0x000fc8000bf05070 */
[----:B------:R-:W-:-:S09]  /*1490*/  UISETP.NE.AND.EX UP0, UPT, URZ, URZ, UPT, UP0 ;  /* 0x000000ffff00728c */ /* 0x000fd2000bf05300 */
[----:B------:R-:W-:Y:S05]  /*14a0*/  BRA.U !UP0, `(.L_x_12) ;  /* 0x00000005085c7547 */ /* 0x000fea000b800000 */
[----:B------:R-:W-:Y:S02]  /*14b0*/  UIADD3 UR13, UP0, UPT, UR21, -0x1, URZ ;  /* 0xffffffff150d7890 */ /* 0x000fe4000ff1e0ff */
[----:B------:R-:W-:Y:S02]  /*14c0*/  UISETP.NE.U32.AND UP1, UPT, UR20, URZ, UPT ;  /* 0x000000ff1400728c */ /* 0x000fe4000bf25070 */
[----:B------:R-:W-:Y:S02]  /*14d0*/  UIADD3.X UR14, UPT, UPT, URZ, -0x1, URZ, UP0, !UPT ;  /* 0xffffffffff0e7890 */ /* 0x000fe400087fe4ff */
[----:B------:R-:W-:Y:S02]  /*14e0*/  UISETP.GE.U32.AND UP0, UPT, UR13, 0x3, UPT ;  /* 0x000000030d00788c */ /* 0x000fe4000bf06070 */
[----:B------:R-:W-:Y:S02]  /*14f0*/  UISETP.NE.AND.EX UP1, UPT, URZ, URZ, UPT, UP1 ;  /* 0x000000ffff00728c */ /* 0x000fe4000bf25310 */
[----:B------:R-:W-:-:S09]  /*1500*/  UISETP.GE.U32.AND.EX UP0, UPT, UR14, URZ, UPT, UP0 ;  /* 0x000000ff0e00728c */ /* 0x000fd2000bf06100 */
[----:B------:R-:W-:Y:S05]  /*1510*/  BRA.U !UP0, `(.L_x_13) ;  /* 0x0000000108807547 */ /* 0x000fea000b800000 */
[----:B------:R-:W0:Y:S01]  /*1520*/  LDCU.64 UR18, c[0x0][0x3a0] ;  /* 0x00007400ff1277ac */ /* 0x000e220008000a00 */
[----:B------:R-:W-:Y:S01]  /*1530*/  IADD3 R4, P0, PT, R2, UR6, RZ ;  /* 0x0000000602047c10 */ /* 0x000fe2000ff1e0ff */
[----:B------:R-:W1:Y:S03]  /*1540*/  LDCU.64 UR22, c[0x0][0x398] ;  /* 0x00007300ff1677ac */ /* 0x000e660008000a00 */
[----:B------:R-:W-:Y:S01]  /*1550*/  IADD3.X R5, PT, PT, R13, UR7, RZ, P0, !PT ;  /* 0x000000070d057c10 */ /* 0x000fe200087fe4ff */
[----:B------:R-:W-:Y:S02]  /*1560*/  UIMAD UR13, UR5, UR8, URZ ;  /* 0x00000008050d72a4 */ /* 0x000fe4000f8e02ff */
[----:B------:R-:W-:Y:S02]  /*1570*/  UIMAD.WIDE.U32 UR14, UR4, UR8, UR6 ;  /* 0x00000008040e72a5 */ /* 0x000fe4000f8e0006 */
[----:B------:R-:W-:-:S04]  /*1580*/  UIMAD UR13, UR4, UR9, UR13 ;  /* 0x00000009040d72a4 */ /* 0x000fc8000f8e020d */
[----:B------:R-:W-:Y:S02]  /*1590*/  UIADD3 UR13, UPT, UPT, UR15, UR13, URZ ;  /* 0x0000000d0f0d7290 */ /* 0x000fe4000fffe0ff */
[----:B0-----:R-:W-:-:S04]  /*15a0*/  ULEA UR15, UP0, UR14, UR18, 0x3 ;  /* 0x000000120e0f7291 */ /* 0x001fc8000f8018ff */
[----:B------:R-:W-:Y:S01]  /*15b0*/  ULEA.HI.X UR13, UR14, UR19, UR13, 0x3, UP0 ;  /* 0x000000130e0d7291 */ /* 0x000fe200080f1c0d */
[----:B-1----:R-:W-:Y:S01]  /*15c0*/  LEA R26, P0, R4, UR22, 0x3 ;  /* 0x00000016041a7c11 */ /* 0x002fe2000f8018ff */
[----:B------:R-:W-:-:S03]  /*15d0*/  IMAD.U32 R28, RZ, RZ, UR15 ;  /* 0x0000000fff1c7e24 */ /* 0x000fc6000f8e00ff */
[----:B------:R-:W-:Y:S01]  /*15e0*/  LEA.HI.X R27, R4, UR23, R5, 0x3, P0 ;  /* 0x00000017041b7c11 */ /* 0x000fe200080f1c05 */
[----:B------:R-:W-:-:S04]  /*15f0*/  IMAD.U32 R29, RZ, RZ, UR13 ;  /* 0x0000000dff1d7e24 */ /* 0x000fc8000f8e00ff */
[----:B------:R-:W2:Y:S04]  /*1600*/  LDG.E.64 R4, desc[UR16][R26.64] ;  /* 0x000000101a047981 */ /* 0x000ea8000c1e1b00 */
[----:B------:R-:W2:Y:S04]  /*1610*/  LDG.E.64 R6, desc[UR16][R28.64] ;  /* 0x000000101c067981 */ /* 0x000ea8000c1e1b00 */
[----:B------:R-:W3:Y:S04]  /*1620*/  LDG.E.64 R8, desc[UR16][R26.64+0x8] ;  /* 0x000008101a087981 */ /* 0x000ee8000c1e1b00 */
[----:B------:R-:W3:Y:S04]  /*1630*/  LDG.E.64 R10, desc[UR16][R28.64+0x8] ;  /* 0x000008101c0a7981 */ /* 0x000ee8000c1e1b00 */
[----:B------:R-:W4:Y:S04]  /*1640*/  LDG.E.64 R14, desc[UR16][R26.64+0x10] ;  /* 0x000010101a0e7981 */ /* 0x000f28000c1e1b00 */
[----:B------:R-:W4:Y:S04]  /*1650*/  LDG.E.64 R16, desc[UR16][R28.64+0x10] ;  /* 0x000010101c107981 */ /* 0x000f28000c1e1b00 */
[----:B------:R-:W5:Y:S04]  /*1660*/  LDG.E.64 R18, desc[UR16][R26.64+0x18] ;  /* 0x000018101a127981 */ /* 0x000f68000c1e1b00 */
[----:B------:R-:W5:Y:S01]  /*1670*/  LDG.E.64 R20, desc[UR16][R28.64+0x18] ;  /* 0x000018101c147981 */ /* 0x000f62000c1e1b00 */
[----:B------:R-:W-:-:S04]  /*1680*/  UIADD3 UR6, UP0, UPT, UR6, 0x4, URZ ;  /* 0x0000000406067890 */ /* 0x000fc8000ff1e0ff */
[----:B------:R-:W-:Y:S01]  /*1690*/  UIADD3.X UR7, UPT, UPT, URZ, UR7, URZ, UP0, !UPT ;  /* 0x00000007ff077290 */ /* 0x000fe200087fe4ff */
[----:B--2---:R-:W-:-:S08]  /*16a0*/  DADD R4, R4, -R6 ;  /* 0x0000000004047229 */ /* 0x004fd00000000806 */
[----:B------:R-:W-:Y:S02]  /*16b0*/  DFMA R4, R4, R4, R24 ;  /* 0x000000040404722b */ /* 0x000fe40000000018 */
[----:B---3--:R-:W-:Y:S02]  /*16c0*/  DADD R8, R8, -R10 ;  /* 0x0000000008087229 */ /* 0x008fe4000000080a */
[----:B----4-:R-:W-:-:S06]  /*16d0*/  DADD R14, R14, -R16 ;  /* 0x000000000e0e7229 */ /* 0x010fcc0000000810 */
[----:B------:R-:W-:Y:S02]  /*16e0*/  DFMA R4, R8, R8, R4 ;  /* 0x000000080804722b */ /* 0x000fe40000000004 */
[----:B-----5:R-:W-:-:S06]  /*16f0*/  DADD R18, R18, -R20 ;  /* 0x0000000012127229 */ /* 0x020fcc0000000814 */
[----:B------:R-:W-:-:S08]  /*1700*/  DFMA R4, R14, R14, R4 ;  /* 0x0000000e0e04722b */ /* 0x000fd00000000004 */
[----:B------:R-:W-:-:S11]  /*1710*/  DFMA R24, R18, R18, R4 ;  /* 0x000000121218722b */ /* 0x000fd60000000004 */
.L_x_13:
[----:B------:R-:W-:Y:S05]  /*1720*/  BRA.U !UP1, `(.L_x_12) ;  /* 0x0000000109bc7547 */ /* 0x000fea000b800000 */
[----:B------:R-:W-:Y:S02]  /*1730*/  UISETP.NE.U32.AND UP0, UPT, UR20, 0x1, UPT ;  /* 0x000000011400788c */ /* 0x000fe4000bf05070 */
[----:B------:R-:W-:Y:S02]  /*1740*/  ULOP3.LUT UP1, URZ, UR8, 0x1, URZ, 0xc0, !UPT ;  /* 0x0000000108ff7892 */ /* 0x000fe4000f82c0ff */
[----:B------:R-:W-:-:S09]  /*1750*/  UISETP.NE.AND.EX UP0, UPT, URZ, URZ, UPT, UP0 ;  /* 0x000000ffff00728c */ /* 0x000fd2000bf05300 */
        /* <DEDUP_REMOVED lines=13> */
[----:B------:R-:W-:Y:S02]  /*1830*/  LEA.HI.X R5, R5, UR23, R6, 0x3, P0 ;  /* 0x0000001705057c11 */ /* 0x000fe400080f1c06 */
[----:B------:R-:W-:-:S03]  /*1840*/  MOV R9, UR13 ;  /* 0x0000000d00097c02 */ /* 0x000fc60008000f00 */
[----:B------:R-:W2:Y:S04]  /*1850*/  LDG.E.64 R6, desc[UR16][R4.64] ;  /* 0x0000001004067981 */ /* 0x000ea8000c1e1b00 */
[----:B------:R-:W2:Y:S04]  /*1860*/  LDG.E.64 R10, desc[UR16][R8.64] ;  /* 0x00000010080a7981 */ /* 0x000ea8000c1e1b00 */
[----:B------:R-:W3:Y:S04]  /*1870*/  LDG.E.64 R14, desc[UR16][R4.64+0x8] ;  /* 0x00000810040e7981 */ /* 0x000ee8000c1e1b00 */
[----:B------:R-:W3:Y:S01]  /*1880*/  LDG.E.64 R16, desc[UR16][R8.64+0x8] ;  /* 0x0000081008107981 */ /* 0x000ee2000c1e1b00 */
[----:B------:R-:W-:-:S04]  /*1890*/  UIADD3 UR6, UP0, UPT, UR6, 0x2, URZ ;  /* 0x0000000206067890 */ /* 0x000fc8000ff1e0ff */
[----:B------:R-:W-:Y:S01]  /*18a0*/  UIADD3.X UR7, UPT, UPT, URZ, UR7, URZ, UP0, !UPT ;  /* 0x00000007ff077290 */ /* 0x000fe200087fe4ff */
[----:B--2---:R-:W-:Y:S02]  /*18b0*/  DADD R6, R6, -R10 ;  /* 0x0000000006067229 */ /* 0x004fe4000000080a */
[----:B---3--:R-:W-:-:S06]  /*18c0*/  DADD R14, R14, -R16 ;  /* 0x000000000e0e7229 */ /* 0x008fcc0000000810 */
[----:B------:R-:W-:-:S08]  /*18d0*/  DFMA R24, R6, R6, R24 ;  /* 0x000000060618722b */ /* 0x000fd00000000018 */
[----:B------:R-:W-:-:S11]  /*18e0*/  DFMA R24, R14, R14, R24 ;  /* 0x0000000e0e18722b */ /* 0x000fd60000000018 */
.L_x_14:
        /* <DEDUP_REMOVED lines=16> */
[----:B------:R-:W2:Y:S02]  /*19f0*/  LDG.E.64 R6, desc[UR16][R6.64] ;  /* 0x0000001006067981 */ /* 0x000ea4000c1e1b00 */
[----:B--2---:R-:W-:-:S08]  /*1a00*/  DADD R4, R4, -R6 ;  /* 0x0000000004047229 */ /* 0x004fd00000000806 */
[----:B------:R-:W-:-:S11]  /*1a10*/  DFMA R24, R4, R4, R24 ;  /* 0x000000040418722b */ /* 0x000fd60000000018 */
.L_x_12:
[----:B------:R-:W-:Y:S01]  /*1a20*/  UMOV UR6, 0x47ae147b ;  /* 0x47ae147b00067882 */ /* 0x000fe20000000000 */
[----:B------:R-:W-:Y:S01]  /*1a30*/  UMOV UR7, 0x3f547ae1 ;  /* 0x3f547ae100077882 */ /* 0x000fe20000000000 */
[----:B------:R-:W-:Y:S01]  /*1a40*/  IMAD.MOV.U32 R4, RZ, RZ, 0x652b82fe ;  /* 0x652b82feff047424 */ /* 0x000fe200078e00ff */
[----:B------:R-:W-:Y:S01]  /*1a50*/  DMUL R24, R24, -UR6 ;  /* 0x8000000618187c28 */ /* 0x000fe20008000000 */
[----:B------:R-:W-:Y:S01]  /*1a60*/  IMAD.MOV.U32 R5, RZ, RZ, 0x3ff71547 ;  /* 0x3ff71547ff057424 */ /* 0x000fe200078e00ff */
[----:B------:R-:W-:Y:S01]  /*1a70*/  UMOV UR6, 0xfefa39ef ;  /* 0xfefa39ef00067882 */ /* 0x000fe20000000000 */
[----:B------:R-:W-:Y:S01]  /*1a80*/  UMOV UR7, 0x3fe62e42 ;  /* 0x3fe62e4200077882 */ /* 0x000fe20000000000 */
[----:B------:R-:W-:Y:S04]  /*1a90*/  BSSY.RECONVERGENT B0, `(.L_x_15) ;  /* 0x0000037000007945 */ /* 0x000fe80003800200 */
[----:B------:R-:W-:-:S02]  /*1aa0*/  DFMA R4, R24, R4, 6.75539944105574400000e+15 ;  /* 0x433800001804742b */ /* 0x000fc40000000004 */
[----:B------:R-:W-:-:S06]  /*1ab0*/  FSETP.GEU.AND P0, PT, |R25|, 4.1917929649353027344, PT ;  /* 0x4086232b1900780b */ /* 0x000fcc0003f0e200 */
[----:B------:R-:W-:-:S08]  /*1ac0*/  DADD R6, R4, -6.75539944105574400000e+15 ;  /* 0xc338000004067429 */ /* 0x000fd00000000000 */
[----:B------:R-:W-:Y:S01]  /*1ad0*/  DFMA R8, R6, -UR6, R24 ;  /* 0x8000000606087c2b */ /* 0x000fe20008000018 */
[----:B------:R-:W-:Y:S01]  /*1ae0*/  UMOV UR6, 0x3b39803f ;  /* 0x3b39803f00067882 */ /* 0x000fe20000000000 */
[----:B------:R-:W-:-:S06]  /*1af0*/  UMOV UR7, 0x3c7abc9e ;  /* 0x3c7abc9e00077882 */ /* 0x000fcc0000000000 */
[----:B------:R-:W-:Y:S01]  /*1b00*/  DFMA R6, R6, -UR6, R8 ;  /* 0x8000000606067c2b */ /* 0x000fe20008000008 */
[----:B------:R-:W-:Y:S01]  /*1b10*/  UMOV UR6, 0x69ce2bdf ;  /* 0x69ce2bdf00067882 */ /* 0x000fe20000000000 */
[----:B------:R-:W-:Y:S01]  /*1b20*/  MOV R8, 0xfca213ea ;  /* 0xfca213ea00087802 */ /* 0x000fe20000000f00 */
[----:B------:R-:W-:Y:S01]  /*1b30*/  IMAD.MOV.U32 R9, RZ, RZ, 0x3e928af3 ;  /* 0x3e928af3ff097424 */ /* 0x000fe200078e00ff */
[----:B------:R-:W-:-:S05]  /*1b40*/  UMOV UR7, 0x3e5ade15 ;  /* 0x3e5ade1500077882 */ /* 0x000fca0000000000 */
        /* <DEDUP_REMOVED lines=26> */
[----:B------:R-:W-:-:S10]  /*1cf0*/  DFMA R8, R6, R8, 1 ;  /* 0x3ff000000608742b */ /* 0x000fd40000000008 */
[----:B------:R-:W-:Y:S02]  /*1d00*/  IMAD R7, R4, 0x100000, R9 ;  /* 0x0010000004077824 */ /* 0x000fe400078e0209 */
[----:B------:R-:W-:Y:S01]  /*1d10*/  IMAD.MOV.U32 R6, RZ, RZ, R8 ;  /* 0x000000ffff067224 */ /* 0x000fe200078e0008 */
[----:B------:R-:W-:Y:S06]  /*1d20*/  @!P0 BRA `(.L_x_16) ;  /* 0x0000000000348947 */ /* 0x000fec0003800000 */
[----:B------:R-:W-:Y:S01]  /*1d30*/  FSETP.GEU.AND P1, PT, |R25|, 4.2275390625, PT ;  /* 0x408748001900780b */ /* 0x000fe20003f2e200 */
[C---:B------:R-:W-:Y:S02]  /*1d40*/  DADD R6, R24.reuse, +INF ;  /* 0x7ff0000018067429 */ /* 0x040fe40000000000 */
[----:B------:R-:W-:-:S08]  /*1d50*/  DSETP.GEU.AND P0, PT, R24, RZ, PT ;  /* 0x000000ff1800722a */ /* 0x000fd00003f0e000 */
[----:B------:R-:W-:Y:S02]  /*1d60*/  FSEL R6, R6, RZ, P0 ;  /* 0x000000ff06067208 */ /* 0x000fe40000000000 */
[----:B------:R-:W-:Y:S02]  /*1d70*/  @!P1 LEA.HI R5, R4, R4, RZ, 0x1 ;  /* 0x0000000404059211 */ /* 0x000fe400078f08ff */
[----:B------:R-:W-:Y:S02]  /*1d80*/  FSEL R7, R7, RZ, P0 ;  /* 0x000000ff07077208 */ /* 0x000fe40000000000 */
[----:B------:R-:W-:-:S05]  /*1d90*/  @!P1 SHF.R.S32.HI R5, RZ, 0x1, R5 ;  /* 0x00000001ff059819 */ /* 0x000fca0000011405 */
[----:B------:R-:W-:Y:S01]  /*1da0*/  @!P1 IMAD.IADD R4, R4, 0x1, -R5 ;  /* 0x0000000104049824 */ /* 0x000fe200078e0a05 */
[----:B------:R-:W-:-:S04]  /*1db0*/  @!P1 LEA R5, R5, R9, 0x14 ;  /* 0x0000000905059211 */ /* 0x000fc800078ea0ff */
[----:B------:R-:W-:Y:S01]  /*1dc0*/  @!P1 LEA R9, R4, 0x3ff00000, 0x14 ;  /* 0x3ff0000004099811 */ /* 0x000fe200078ea0ff */
[----:B------:R-:W-:Y:S02]  /*1dd0*/  @!P1 IMAD.MOV.U32 R4, RZ, RZ, R8 ;  /* 0x000000ffff049224 */ /* 0x000fe400078e0008 */
[----:B------:R-:W-:-:S06]  /*1de0*/  @!P1 IMAD.MOV.U32 R8, RZ, RZ, RZ ;  /* 0x000000ffff089224 */ /* 0x000fcc00078e00ff */
[----:B------:R-:W-:-:S11]  /*1df0*/  @!P1 DMUL R6, R4, R8 ;  /* 0x0000000804069228 */ /* 0x000fd60000000000 */
.L_x_16:
[----:B------:R-:W-:Y:S05]  /*1e00*/  BSYNC.RECONVERGENT B0 ;  /* 0x0000000000007941 */ /* 0x000fea0003800200 */
.L_x_15:
        /* <DEDUP_REMOVED lines=9> */
[----:B------:R-:W-:Y:S01]  /*1ea0*/  MOV R10, UR6 ;  /* 0x00000006000a7c02 */ /* 0x000fe20008000f00 */
[----:B------:R-:W-:-:S05]  /*1eb0*/  IMAD.U32 R11, RZ, RZ, UR7 ;  /* 0x00000007ff0b7e24 */ /* 0x000fca000f8e00ff */
[----:B------:R-:W3:Y:S01]  /*1ec0*/  LDG.E.64 R4, desc[UR16][R10.64] ;  /* 0x000000100a047981 */ /* 0x000ee2000c1e1b00 */
[----:B------:R-:W0:Y:S01]  /*1ed0*/  LDCU.64 UR6, c[0x0][0x3b8] ;  /* 0x00007700ff0677ac */ /* 0x000e220008000a00 */
[----:B------:R-:W-:-:S04]  /*1ee0*/  UIADD3 UR4, UP0, UPT, UR4, 0x1, URZ ;  /* 0x0000000104047890 */ /* 0x000fc8000ff1e0ff */
[----:B------:R-:W-:Y:S02]  /*1ef0*/  UIADD3.X UR5, UPT, UPT, URZ, UR5, URZ, UP0, !UPT ;  /* 0x00000005ff057290 */ /* 0x000fe400087fe4ff */
[----:B0-----:R-:W-:-:S04]  /*1f00*/  UISETP.NE.U32.AND UP0, UPT, UR4, UR6, UPT ;  /* 0x000000060400728c */ /* 0x001fc8000bf05070 */
[----:B------:R-:W-:Y:S01]  /*1f10*/  UISETP.NE.AND.EX UP0, UPT, UR5, UR7, UPT, UP0 ;  /* 0x000000070500728c */ /* 0x000fe2000bf05300 */
[----:B--2---:R-:W3:Y:S02]  /*1f20*/  I2F.F64 R8, R8 ;  /* 0x0000000800087312 */ /* 0x004ee40000201c00 */
[----:B---3--:R-:W-:-:S08]  /*1f30*/  DMUL R4, R4, R8 ;  /* 0x0000000804047228 */ /* 0x008fd00000000000 */
[----:B------:R-:W-:Y:S01]  /*1f40*/  DFMA R22, R4, R6, R22 ;  /* 0x000000060416722b */ /* 0x000fe20000000016 */
[----:B------:R-:W-:Y:S10]  /*1f50*/  BRA.U UP0, `(.L_x_17) ;  /* 0xfffffff1003c7547 */ /* 0x000ff4000b83ffff */
.L_x_3:
[----:B------:R-:W0:Y:S02]  /*1f60*/  LDCU.128 UR24, c[0x0][0x380] ;  /* 0x00007000ff1877ac */ /* 0x000e240008000c00 */
[----:B0-----:R-:W-:-:S04]  /*1f70*/  LEA R2, P0, R0, UR26, 0x2 ;  /* 0x0000001a00027c11 */ /* 0x001fc8000f8010ff */
[----:B------:R-:W-:-:S06]  /*1f80*/  LEA.HI.X R3, R0, UR27, RZ, 0x2, P0 ;  /* 0x0000001b00037c11 */ /* 0x000fcc00080f14ff */
[----:B------:R-:W2:Y:S01]  /*1f90*/  LDG.E R3, desc[UR16][R2.64] ;  /* 0x0000001002037981 */ /* 0x000ea2000c1e1900 */
[----:B------:R-:W-:Y:S01]  /*1fa0*/  DSETP.GT.AND P0, PT, R22, RZ, PT ;  /* 0x000000ff1600722a */ /* 0x000fe20003f04000 */
[----:B------:R-:W-:Y:S01]  /*1fb0*/  IMAD.MOV.U32 R4, RZ, RZ, 0x1 ;  /* 0x00000001ff047424 */ /* 0x000fe200078e00ff */
[----:B------:R-:W-:-:S04]  /*1fc0*/  LEA R6, P1, R0, UR24, 0x3 ;  /* 0x0000001800067c11 */ /* 0x000fc8000f8218ff */
[----:B------:R-:W-:Y:S02]  /*1fd0*/  SEL R4, R4, 0xffffffff, P0 ;  /* 0xffffffff04047807 */ /* 0x000fe40000000000 */
[----:B------:R-:W-:Y:S02]  /*1fe0*/  LEA.HI.X R7, R0, UR25, RZ, 0x3, P1 ;  /* 0x0000001900077c11 */ /* 0x000fe400088f1cff */
[----:B--2---:R-:W-:Y:S01]  /*1ff0*/  ISETP.NE.AND P0, PT, R4, R3, PT ;  /* 0x000000030400720c */ /* 0x004fe20003f05270 */
[----:B------:R-:W-:-:S03]  /*2000*/  IMAD.MOV.U32 R4, RZ, RZ, RZ ;  /* 0x000000ffff047224 */ /* 0x000fc600078e00ff */
[----:B------:R-:W-:-:S05]  /*2010*/  FSEL R5, RZ, 1.875, P0 ;  /* 0x3ff00000ff057808 */ /* 0x000fca0000000000 */
[----:B------:R-:W-:Y:S01]  /*2020*/  STG.E.64 desc[UR16][R6.64], R4 ;  /* 0x0000000406007986 */ /* 0x000fe2000c101b10 */
[----:B------:R-:W-:Y:S05]  /*2030*/  EXIT ;  /* 0x000000000000794d */ /* 0x000fea0003800000 */
.L_x_18:
        /* <DEDUP_REMOVED lines=12> */
.L_x_71:


//--------------------- .text._Z8update_fPdPKdS1_PKiddmmm --------------------------
	.section	.text._Z8update_fPdPKdS1_PKiddmmm,"ax",@progbits
	.align	128
        .global         _Z8update_fPdPKdS1_PKiddmmm
        .type           _Z8update_fPdPKdS1_PKiddmmm,@function
        .size           _Z8update_fPdPKdS1_PKiddmmm,(.L_x_72 - _Z8update_fPdPKdS1_PKiddmmm)
        .other          _Z8update_fPdPKdS1_PKiddmmm,@"STO_CUDA_ENTRY STV_DEFAULT"
_Z8update_fPdPKdS1_PKiddmmm:
.text._Z8update_fPdPKdS1_PKiddmmm:
        /* <DEDUP_REMOVED lines=10> */
[----:B------:R-:W0:Y:S01]  /*00a0*/  LDCU.128 UR12, c[0x0][0x390] ;  /* 0x00007200ff0c77ac */ /* 0x000e220008000c00 */
[----:B------:R-:W1:Y:S01]  /*00b0*/  LDCU.64 UR6, c[0x0][0x3b8] ;  /* 0x00007700ff0677ac */ /* 0x000e620008000a00 */
[----:B------:R-:W2:Y:S01]  /*00c0*/  LDCU.64 UR8, c[0x0][0x358] ;  /* 0x00006b00ff0877ac */ /* 0x000ea20008000a00 */
[----:B0-----:R-:W-:-:S04]  /*00d0*/  ULEA UR10, UP0, UR4, UR14, 0x2 ;  /* 0x0000000e040a7291 */ /* 0x001fc8000f8010ff */
[----:B------:R-:W-:Y:S02]  /*00e0*/  ULEA.HI.X UR4, UR4, UR15, UR5, 0x2, UP0 ;  /* 0x0000000f04047291 */ /* 0x000fe400080f1405 */
[----:B-1----:R-:W-:Y:S01]  /*00f0*/  ULEA UR5, UP0, UR6, UR14, 0x2 ;  /* 0x0000000e06057291 */ /* 0x002fe2000f8010ff */
[----:B------:R-:W-:-:S03]  /*0100*/  IMAD.U32 R2, RZ, RZ, UR10 ;  /* 0x0000000aff027e24 */ /* 0x000fc6000f8e00ff */
[----:B------:R-:W-:Y:S01]  /*0110*/  IMAD.U32 R3, RZ, RZ, UR4 ;  /* 0x00000004ff037e24 */ /* 0x000fe2000f8e00ff */
[----:B------:R-:W-:Y:S01]  /*0120*/  ULEA.HI.X UR4, UR6, UR15, UR7, 0x2, UP0 ;  /* 0x0000000f06047291 */ /* 0x000fe200080f1407 */
[----:B------:R-:W-:-:S03]  /*0130*/  IMAD.U32 R4, RZ, RZ, UR5 ;  /* 0x00000005ff047e24 */ /* 0x000fc6000f8e00ff */
[----:B--2---:R0:W2:Y:S02]  /*0140*/  LDG.E R15, desc[UR8][R2.64] ;  /* 0x00000008020f7981 */ /* 0x0040a4000c1e1900 */
[----:B------:R-:W-:-:S05]  /*0150*/  IMAD.U32 R5, RZ, RZ, UR4 ;  /* 0x00000004ff057e24 */ /* 0x000fca000f8e00ff */
[----:B------:R-:W1:Y:S01]  /*0160*/  LDCU.128 UR4, c[0x0][0x380] ;  /* 0x00007000ff0477ac */ /* 0x000e620008000c00 */
[----:B------:R-:W3:Y:S01]  /*0170*/  LDG.E R14, desc[UR8][R4.64] ;  /* 0x00000008040e7981 */ /* 0x000ee2000c1e1900 */
[----:B------:R-:W-:Y:S01]  /*0180*/  IMAD.SHL.U32 R8, R0, 0x8, RZ ;  /* 0x0000000800087824 */ /* 0x000fe200078e00ff */
[----:B------:R-:W-:-:S04]  /*0190*/  SHF.R.U32.HI R0, RZ, 0x1d, R0 ;  /* 0x0000001dff007819 */ /* 0x000fc80000011600 */
[----:B------:R-:W-:-:S04]  /*01a0*/  IADD3 R10, P0, PT, R8, UR12, RZ ;  /* 0x0000000c080a7c10 */ /* 0x000fc8000ff1e0ff */
[----:B------:R-:W-:-:S06]  /*01b0*/  IADD3.X R11, PT, PT, R0, UR13, RZ, P0, !PT ;  /* 0x0000000d000b7c10 */ /* 0x000fcc00087fe4ff */
[----:B------:R-:W4:Y:S01]  /*01c0*/  LDG.E.64 R10, desc[UR8][R10.64] ;  /* 0x000000080a0a7981 */ /* 0x000f22000c1e1b00 */
[----:B-1----:R-:W-:-:S04]  /*01d0*/  IADD3 R6, P0, PT, R8, UR6, RZ ;  /* 0x0000000608067c10 */ /* 0x002fc8000ff1e0ff */
[----:B------:R-:W-:Y:S02]  /*01e0*/  IADD3.X R7, PT, PT, R0, UR7, RZ, P0, !PT ;  /* 0x0000000700077c10 */ /* 0x000fe400087fe4ff */
[----:B0-----:R-:W-:-:S04]  /*01f0*/  IADD3 R2, P0, PT, R8, UR4, RZ ;  /* 0x0000000408027c10 */ /* 0x001fc8000ff1e0ff */
[----:B------:R-:W5:Y:S01]  /*0200*/  LDG.E.64 R6, desc[UR8][R6.64] ;  /* 0x0000000806067981 */ /* 0x000f62000c1e1b00 */
[----:B------:R-:W-:Y:S01]  /*0210*/  IADD3.X R3, PT, PT, R0, UR5, RZ, P0, !PT ;  /* 0x0000000500037c10 */ /* 0x000fe200087fe4ff */
[----:B------:R-:W0:Y:S04]  /*0220*/  LDCU.128 UR4, c[0x0][0x3a0] ;  /* 0x00007400ff0477ac */ /* 0x000e280008000c00 */
[----:B------:R-:W5:Y:S01]  /*0230*/  LDG.E.64 R12, desc[UR8][R2.64] ;  /* 0x00000008020c7981 */ /* 0x000f62000c1e1b00 */
[----:B--2---:R-:W0:Y:S08]  /*0240*/  I2F.F64 R8, R15 ;  /* 0x0000000f00087312 */ /* 0x004e300000201c00 */
[----:B---3--:R-:W1:Y:S01]  /*0250*/  I2F.F64 R4, R14 ;  /* 0x0000000e00047312 */ /* 0x008e620000201c00 */
[----:B0-----:R-:W-:-:S02]  /*0260*/  DMUL R8, R8, UR6 ;  /* 0x0000000608087c28 */ /* 0x001fc40008000000 */
[----:B-1----:R-:W-:-:S06]  /*0270*/  DMUL R4, R4, UR4 ;  /* 0x0000000404047c28 */ /* 0x002fcc0008000000 */
[----:B----4-:R-:W-:-:S08]  /*0280*/  DMUL R8, R8, R10 ;  /* 0x0000000a08087228 */ /* 0x010fd00000000000 */
[----:B-----5:R-:W-:-:S08]  /*0290*/  DFMA R4, R4, R6, R8 ;  /* 0x000000060404722b */ /* 0x020fd00000000008 */
[----:B------:R-:W-:-:S07]  /*02a0*/  DADD R4, R4, R12 ;  /* 0x0000000004047229 */ /* 0x000fce000000000c */
[----:B------:R-:W-:Y:S01]  /*02b0*/  STG.E.64 desc[UR8][R2.64], R4 ;  /* 0x0000000402007986 */ /* 0x000fe2000c101b08 */
[----:B------:R-:W-:Y:S05]  /*02c0*/  EXIT ;  /* 0x000000000000794d */ /* 0x000fea0003800000 */
.L_x_19:
        /* <DEDUP_REMOVED lines=11> */
.L_x_72:


//--------------------- .text._Z10calc_i_lowPKdmPmS1_ --------------------------
	.section	.text._Z10calc_i_lowPKdmPmS1_,"ax",@progbits
	.align	128
        .global         _Z10calc_i_lowPKdmPmS1_
        .type           _Z10calc_i_lowPKdmPmS1_,@function
        .size           _Z10calc_i_lowPKdmPmS1_,(.L_x_73 - _Z10calc_i_lowPKdmPmS1_)
        .other          _Z10calc_i_lowPKdmPmS1_,@"STO_CUDA_ENTRY STV_DEFAULT"
_Z10calc_i_lowPKdmPmS1_:
.text._Z10calc_i_lowPKdmPmS1_:
[----:B------:R-:W-:Y:S01]  /*0000*/  LDC R1, c[0x0][0x37c] ;  /* 0x0000df00ff017b82 */ /* 0x000fe20000000800 */
[----:B------:R-:W0:Y:S01]  /*0010*/  S2R R13, SR_TID.X ;  /* 0x00000000000d7919 */ /* 0x000e220000002100 */
[----:B------:R-:W1:Y:S06]  /*0020*/  LDCU UR6, c[0x0][0x360] ;  /* 0x00006c00ff0677ac */ /* 0x000e6c0008000800 */
[----:B------:R-:W2:Y:S01]  /*0030*/  LDC.64 R2, c[0x0][0x390] ;  /* 0x0000e400ff027b82 */ /* 0x000ea20000000a00 */
[----:B------:R-:W0:Y:S01]  /*0040*/  S2R R0, SR_CTAID.X ;  /* 0x0000000000007919 */ /* 0x000e220000002500 */
[----:B------:R-:W3:Y:S01]  /*0050*/  LDCU.64 UR4, c[0x0][0x358] ;  /* 0x00006b00ff0477ac */ /* 0x000ee20008000a00 */
[----:B-1----:R-:W-:-:S02]  /*0060*/  UISETP.GE.U32.AND UP0, UPT, UR6, 0x2, UPT ;  /* 0x000000020600788c */ /* 0x002fc4000bf06070 */
[----:B0-----:R-:W-:-:S04]  /*0070*/  IMAD R11, R0, UR6, R13 ;  /* 0x00000006000b7c24 */ /* 0x001fc8000f8e020d */
[----:B--2---:R-:W-:-:S03]  /*0080*/  IMAD.WIDE.U32 R2, R11, 0x8, R2 ;  /* 0x000000080b027825 */ /* 0x004fc600078e0002 */
[----:B---3--:R-:W-:Y:S05]  /*0090*/  BRA.U !UP0, `(.L_x_20) ;  /* 0x0000000108707547 */ /* 0x008fea000b800000 */
[----:B------:R-:W-:Y:S01]  /*00a0*/  IMAD.U32 R10, RZ, RZ, UR6 ;  /* 0x00000006ff0a7e24 */ /* 0x000fe2000f8e00ff */
[----:B------:R-:W0:Y:S01]  /*00b0*/  LDCU.64 UR8, c[0x0][0x388] ;  /* 0x00007100ff0877ac */ /* 0x000e220008000a00 */
[----:B------:R-:W1:Y:S05]  /*00c0*/  LDCU.64 UR10, c[0x0][0x380] ;  /* 0x00007000ff0a77ac */ /* 0x000e6a0008000a00 */
.L_x_23:
[----:B------:R-:W-:Y:S01]  /*00d0*/  SHF.R.U32.HI R12, RZ, 0x1, R10 ;  /* 0x00000001ff0c7819 */ /* 0x000fe2000001160a */
[----:B------:R-:W-:Y:S03]  /*00e0*/  BSSY.RECONVERGENT B0, `(.L_x_21) ;  /* 0x0000013000007945 */ /* 0x000fe60003800200 */
[----:B------:R-:W-:-:S04]  /*00f0*/  IADD3 R4, P1, PT, R11, R12, RZ ;  /* 0x0000000c0b047210 */ /* 0x000fc80007f3e0ff */
[----:B0-----:R-:W-:Y:S01]  /*0100*/  ISETP.GE.U32.AND P0, PT, R4, UR8, PT ;  /* 0x0000000804007c0c */ /* 0x001fe2000bf06070 */
[----:B------:R-:W-:-:S05]  /*0110*/  IMAD.X R4, RZ, RZ, RZ, P1 ;  /* 0x000000ffff047224 */ /* 0x000fca00008e06ff */
[----:B------:R-:W-:-:S04]  /*0120*/  ISETP.GE.U32.AND.EX P0, PT, R4, UR9, PT, P0 ;  /* 0x0000000904007c0c */ /* 0x000fc8000bf06100 */
[----:B------:R-:W-:-:S13]  /*0130*/  ISETP.GE.U32.OR P0, PT, R13, R12, P0 ;  /* 0x0000000c0d00720c */ /* 0x000fda0000706470 */
[----:B------:R-:W-:Y:S05]  /*0140*/  @P0 BRA `(.L_x_22) ;  /* 0x0000000000300947 */ /* 0x000fea0003800000 */
[C---:B------:R-:W-:Y:S01]  /*0150*/  LEA R8, P0, R12.reuse, R2, 0x3 ;  /* 0x000000020c087211 */ /* 0x040fe200078018ff */
[----:B------:R-:W1:Y:S03]  /*0160*/  LDG.E.64 R14, desc[UR4][R2.64] ;  /* 0x00000004020e7981 */ /* 0x000e66000c1e1b00 */
[----:B------:R-:W-:-:S06]  /*0170*/  LEA.HI.X R9, R12, R3, RZ, 0x3, P0 ;  /* 0x000000030c097211 */ /* 0x000fcc00000f1cff */
[----:B------:R-:W2:Y:S01]  /*0180*/  LDG.E.64 R8, desc[UR4][R8.64] ;  /* 0x0000000408087981 */ /* 0x000ea2000c1e1b00 */
[----:B-1----:R-:W-:-:S04]  /*0190*/  LEA R6, P1, R14, UR10, 0x3 ;  /* 0x0000000a0e067c11 */ /* 0x002fc8000f8218ff */
[----:B------:R-:W-:Y:S02]  /*01a0*/  LEA.HI.X R7, R14, UR11, R15, 0x3, P1 ;  /* 0x0000000b0e077c11 */ /* 0x000fe400088f1c0f */
[----:B--2---:R-:W-:-:S04]  /*01b0*/  LEA R4, P0, R8, UR10, 0x3 ;  /* 0x0000000a08047c11 */ /* 0x004fc8000f8018ff */
[----:B------:R-:W2:Y:S01]  /*01c0*/  LDG.E.64 R6, desc[UR4][R6.64] ;  /* 0x0000000406067981 */ /* 0x000ea2000c1e1b00 */
[----:B------:R-:W-:-:S06]  /*01d0*/  LEA.HI.X R5, R8, UR11, R9, 0x3, P0 ;  /* 0x0000000b08057c11 */ /* 0x000fcc00080f1c09 */
[----:B------:R-:W2:Y:S02]  /*01e0*/  LDG.E.64 R4, desc[UR4][R4.64] ;  /* 0x0000000404047981 */ /* 0x000ea4000c1e1b00 */
[----:B--2---:R-:W-:-:S14]  /*01f0*/  DSETP.GT.AND P0, PT, R4, R6, PT ;  /* 0x000000060400722a */ /* 0x004fdc0003f04000 */
[----:B------:R0:W-:Y:S02]  /*0200*/  @P0 STG.E.64 desc[UR4][R2.64], R8 ;  /* 0x0000000802000986 */ /* 0x0001e4000c101b04 */
.L_x_22:
[----:B-1----:R-:W-:Y:S05]  /*0210*/  BSYNC.RECONVERGENT B0 ;  /* 0x0000000000007941 */ /* 0x002fea0003800200 */
.L_x_21:
[----:B------:R-:W-:Y:S01]  /*0220*/  BAR.SYNC.DEFER_BLOCKING 0x0 ;  /* 0x0000000000007b1d */ /* 0x000fe20000010000 */
[----:B------:R-:W-:Y:S01]  /*0230*/  ISETP.GT.U32.AND P0, PT, R10, 0x3, PT ;  /* 0x000000030a00780c */ /* 0x000fe20003f04070 */
[----:B------:R-:W-:-:S12]  /*0240*/  IMAD.MOV.U32 R10, RZ, RZ, R12 ;  /* 0x000000ffff0a7224 */ /* 0x000fd800078e000c */
[----:B------:R-:W-:Y:S05]  /*0250*/  @P0 BRA `(.L_x_23) ;  /* 0xfffffffc009c0947 */ /* 0x000fea000383ffff */
.L_x_20:
[----:B------:R-:W-:-:S13]  /*0260*/  ISETP.NE.AND P0, PT, R13, RZ, PT ;  /* 0x000000ff0d00720c */ /* 0x000fda0003f05270 */
[----:B------:R-:W-:Y:S05]  /*0270*/  @P0 EXIT ;  /* 0x000000000000094d */ /* 0x000fea0003800000 */
[----:B0-----:R-:W2:Y:S01]  /*0280*/  LDG.E.64 R2, desc[UR4][R2.64] ;  /* 0x0000000402027981 */ /* 0x001ea2000c1e1b00 */
[----:B------:R-:W0:Y:S02]  /*0290*/  LDC.64 R4, c[0x0][0x398] ;  /* 0x0000e600ff047b82 */ /* 0x000e240000000a00 */
[----:B0-----:R-:W-:-:S05]  /*02a0*/  IMAD.WIDE.U32 R4, R0, 0x8, R4 ;  /* 0x0000000800047825 */ /* 0x001fca00078e0004 */
[----:B--2---:R-:W-:Y:S01]  /*02b0*/  STG.E.64 desc[UR4][R4.64], R2 ;  /* 0x0000000204007986 */ /* 0x004fe2000c101b04 */
[----:B------:R-:W-:Y:S05]  /*02c0*/  EXIT ;  /* 0x000000000000794d */ /* 0x000fea0003800000 */
.L_x_24:
        /* <DEDUP_REMOVED lines=11> */
.L_x_73:


//--------------------- .text._Z15calc_f_in_I_lowPdPmPKdPKiS2_mdd --------------------------
	.section	.text._Z15calc_f_in_I_lowPdPmPKdPKiS2_mdd,"ax",@progbits
	.align	128
        .global         _Z15calc_f_in_I_lowPdPmPKdPKiS2_mdd
        .type           _Z15calc_f_in_I_lowPdPmPKdPKiS2_mdd,@function
        .size           _Z15calc_f_in_I_lowPdPmPKdPKiS2_mdd,(.L_x_74 - _Z15calc_f_in_I_lowPdPmPKdPKiS2_mdd)
        .other          _Z15calc_f_in_I_lowPdPmPKdPKiS2_mdd,@"STO_CUDA_ENTRY STV_DEFAULT"
_Z15calc_f_in_I_lowPdPmPKdPKiS2_mdd:
.text._Z15calc_f_in_I_lowPdPmPKdPKiS2_mdd:
        /* <DEDUP_REMOVED lines=9> */
[----:B------:R-:W0:Y:S01]  /*0090*/  LDCU.128 UR8, c[0x0][0x390] ;  /* 0x00007200ff0877ac */ /* 0x000e220008000c00 */
[----:B------:R-:W1:Y:S01]  /*00a0*/  LDCU.64 UR4, c[0x0][0x358] ;  /* 0x00006b00ff0477ac */ /* 0x000e620008000a00 */
[----:B0-----:R-:W-:-:S04]  /*00b0*/  LEA R8, P0, R2, UR10, 0x2 ;  /* 0x0000000a02087c11 */ /* 0x001fc8000f8010ff */
[----:B------:R-:W-:-:S05]  /*00c0*/  LEA.HI.X R9, R2, UR11, RZ, 0x2, P0 ;  /* 0x0000000b02097c11 */ /* 0x000fca00080f14ff */
[----:B-1----:R-:W2:Y:S01]  /*00d0*/  LDG.E R8, desc[UR4][R8.64] ;  /* 0x0000000408087981 */ /* 0x002ea2000c1e1900 */
[----:B------:R-:W-:Y:S01]  /*00e0*/  IMAD.SHL.U32 R0, R2, 0x8, RZ ;  /* 0x0000000802007824 */ /* 0x000fe200078e00ff */
[----:B------:R-:W-:Y:S01]  /*00f0*/  SHF.R.U32.HI R12, RZ, 0x1d, R2 ;  /* 0x0000001dff0c7819 */ /* 0x000fe20000011602 */
[----:B------:R-:W-:Y:S04]  /*0100*/  BSSY.RECONVERGENT B0, `(.L_x_25) ;  /* 0x000001e000007945 */ /* 0x000fe80003800200 */
[----:B------:R-:W-:Y:S01]  /*0110*/  BSSY.RELIABLE B1, `(.L_x_26) ;  /* 0x0000018000017945 */ /* 0x000fe20003800100 */
[----:B------:R-:W-:Y:S01]  /*0120*/  IMAD.MOV.U32 R4, RZ, RZ, 0x0 ;  /* 0x00000000ff047424 */ /* 0x000fe200078e00ff */
[----:B------:R-:W-:Y:S01]  /*0130*/  IADD3 R6, P1, PT, R0, UR8, RZ ;  /* 0x0000000800067c10 */ /* 0x000fe2000ff3e0ff */
[----:B------:R-:W-:-:S02]  /*0140*/  IMAD.MOV.U32 R5, RZ, RZ, -0x100000 ;  /* 0xfff00000ff057424 */ /* 0x000fc400078e00ff */
[----:B------:R-:W-:Y:S01]  /*0150*/  IMAD.MOV.U32 R3, RZ, RZ, RZ ;  /* 0x000000ffff037224 */ /* 0x000fe200078e00ff */
[----:B------:R-:W-:Y:S02]  /*0160*/  IADD3.X R7, PT, PT, R12, UR9, RZ, P1, !PT ;  /* 0x000000090c077c10 */ /* 0x000fe40008ffe4ff */
[----:B--2---:R-:W-:-:S13]  /*0170*/  ISETP.NE.AND P0, PT, R8, 0x1, PT ;  /* 0x000000010800780c */ /* 0x004fda0003f05270 */
[----:B------:R-:W-:Y:S05]  /*0180*/  @!P0 BRA `(.L_x_27) ;  /* 0x00000000002c8947 */ /* 0x000fea0003800000 */
[----:B------:R-:W-:-:S13]  /*0190*/  ISETP.NE.AND P0, PT, R8, -0x1, PT ;  /* 0xffffffff0800780c */ /* 0x000fda0003f05270 */
[----:B------:R-:W-:Y:S05]  /*01a0*/  @P0 BREAK.RELIABLE B1 ;  /* 0x0000000000010942 */ /* 0x000fea0003800100 */
[----:B------:R-:W-:Y:S05]  /*01b0*/  @P0 BRA `(.L_x_28) ;  /* 0x0000000000480947 */ /* 0x000fea0003800000 */
[----:B------:R-:W2:Y:S01]  /*01c0*/  LDG.E.64 R6, desc[UR4][R6.64] ;  /* 0x0000000406067981 */ /* 0x000ea2000c1e1b00 */
[----:B------:R-:W0:Y:S08]  /*01d0*/  LDC.64 R8, c[0x0][0x3b0] ;  /* 0x0000ec00ff087b82 */ /* 0x000e300000000a00 */
[----:B------:R-:W0:Y:S02]  /*01e0*/  LDC.64 R10, c[0x0][0x3b8] ;  /* 0x0000ee00ff0a7b82 */ /* 0x000e240000000a00 */
[----:B0-----:R-:W-:-:S08]  /*01f0*/  DADD R8, R8, -R10 ;  /* 0x0000000008087229 */ /* 0x001fd0000000080a */
[----:B--2---:R-:W-:-:S14]  /*0200*/  DSETP.GEU.AND P0, PT, R6, R8, PT ;  /* 0x000000080600722a */ /* 0x004fdc0003f0e000 */
[----:B------:R-:W-:Y:S05]  /*0210*/  @P0 BREAK.RELIABLE B1 ;  /* 0x0000000000010942 */ /* 0x000fea0003800100 */
[----:B------:R-:W-:Y:S05]  /*0220*/  @!P0 BRA `(.L_x_29) ;  /* 0x0000000000188947 */ /* 0x000fea0003800000 */
[----:B------:R-:W-:Y:S05]  /*0230*/  BRA `(.L_x_28) ;  /* 0x0000000000287947 */ /* 0x000fea0003800000 */
.L_x_27:
[----:B------:R-:W2:Y:S01]  /*0240*/  LDG.E.64 R6, desc[UR4][R6.64] ;  /* 0x0000000406067981 */ /* 0x000ea2000c1e1b00 */
[----:B------:R-:W2:Y:S02]  /*0250*/  LDCU.64 UR6, c[0x0][0x3b8] ;  /* 0x00007700ff0677ac */ /* 0x000ea40008000a00 */
[----:B--2---:R-:W-:-:S14]  /*0260*/  DSETP.GT.AND P0, PT, R6, UR6, PT ;  /* 0x0000000606007e2a */ /* 0x004fdc000bf04000 */
[----:B------:R-:W-:Y:S05]  /*0270*/  @!P0 BREAK.RELIABLE B1 ;  /* 0x0000000000018942 */ /* 0x000fea0003800100 */
[----:B------:R-:W-:Y:S05]  /*0280*/  @!P0 BRA `(.L_x_28) ;  /* 0x0000000000148947 */ /* 0x000fea0003800000 */
.L_x_29:
[----:B------:R-:W-:Y:S05]  /*0290*/  BSYNC.RELIABLE B1 ;  /* 0x0000000000017941 */ /* 0x000fea0003800100 */
.L_x_26:
[----:B------:R-:W0:Y:S02]  /*02a0*/  LDCU.64 UR6, c[0x0][0x3a0] ;  /* 0x00007400ff0677ac */ /* 0x000e240008000a00 */
[----:B0-----:R-:W-:-:S04]  /*02b0*/  IADD3 R4, P0, PT, R0, UR6, RZ ;  /* 0x0000000600047c10 */ /* 0x001fc8000ff1e0ff */
[----:B------:R-:W-:-:S06]  /*02c0*/  IADD3.X R5, PT, PT, R12, UR7, RZ, P0, !PT ;  /* 0x000000070c057c10 */ /* 0x000fcc00087fe4ff */
[----:B------:R-:W5:Y:S03]  /*02d0*/  LDG.E.64 R4, desc[UR4][R4.64] ;  /* 0x0000000404047981 */ /* 0x000f66000c1e1b00 */
.L_x_28:
[----:B------:R-:W-:Y:S05]  /*02e0*/  BSYNC.RECONVERGENT B0 ;  /* 0x0000000000007941 */ /* 0x000fea0003800200 */
.L_x_25:
[----:B------:R-:W-:Y:S05]  /*02f0*/  WARPSYNC.ALL ;  /* 0x0000000000007948 */ /* 0x000fea0003800000 */
[----:B------:R-:W0:Y:S02]  /*0300*/  LDCU.128 UR8, c[0x0][0x380] ;  /* 0x00007000ff0877ac */ /* 0x000e240008000c00 */
[C---:B0-----:R-:W-:Y:S02]  /*0310*/  IADD3 R6, P0, PT, R0.reuse, UR8, RZ ;  /* 0x0000000800067c10 */ /* 0x041fe4000ff1e0ff */
[----:B------:R-:W-:Y:S02]  /*0320*/  IADD3 R8, P1, PT, R0, UR10, RZ ;  /* 0x0000000a00087c10 */ /* 0x000fe4000ff3e0ff */
[----:B------:R-:W-:-:S02]  /*0330*/  IADD3.X R7, PT, PT, R12, UR9, RZ, P0, !PT ;  /* 0x000000090c077c10 */ /* 0x000fc400087fe4ff */
[----:B------:R-:W-:-:S03]  /*0340*/  IADD3.X R9, PT, PT, R12, UR11, RZ, P1, !PT ;  /* 0x0000000b0c097c10 */ /* 0x000fc60008ffe4ff */
[----:B-----5:R-:W-:Y:S04]  /*0350*/  STG.E.64 desc[UR4][R6.64], R4 ;  /* 0x0000000406007986 */ /* 0x020fe8000c101b04 */
[----:B------:R-:W-:Y:S01]  /*0360*/  STG.E.64 desc[UR4][R8.64], R2 ;  /* 0x0000000208007986 */ /* 0x000fe2000c101b04 */
[----:B------:R-:W-:Y:S05]  /*0370*/  EXIT ;  /* 0x000000000000794d */ /* 0x000fea0003800000 */
.L_x_30:
        /* <DEDUP_REMOVED lines=16> */
.L_x_74:


//--------------------- .text._Z11calc_i_highPKdmPmS1_ --------------------------
	.section	.text._Z11calc_i_highPKdmPmS1_,"ax",@progbits
	.align	128
        .global         _Z11calc_i_highPKdmPmS1_
        .type           _Z11calc_i_highPKdmPmS1_,@function
        .size           _Z11calc_i_highPKdmPmS1_,(.L_x_75 - _Z11calc_i_highPKdmPmS1_)
        .other          _Z11calc_i_highPKdmPmS1_,@"STO_CUDA_ENTRY STV_DEFAULT"
_Z11calc_i_highPKdmPmS1_:
.text._Z11calc_i_highPKdmPmS1_:
        /* <DEDUP_REMOVED lines=13> */
.L_x_34:
        /* <DEDUP_REMOVED lines=18> */
[----:B--2---:R-:W-:-:S14]  /*01f0*/  DSETP.GEU.AND P0, PT, R4, R6, PT ;  /* 0x000000060400722a */ /* 0x004fdc0003f0e000 */
[----:B------:R0:W-:Y:S02]  /*0200*/  @!P0 STG.E.64 desc[UR4][R2.64], R8 ;  /* 0x0000000802008986 */ /* 0x0001e4000c101b04 */
.L_x_33:
[----:B-1----:R-:W-:Y:S05]  /*0210*/  BSYNC.RECONVERGENT B0 ;  /* 0x0000000000007941 */ /* 0x002fea0003800200 */
.L_x_32:
[----:B------:R-:W-:Y:S01]  /*0220*/  BAR.SYNC.DEFER_BLOCKING 0x0 ;  /* 0x0000000000007b1d */ /* 0x000fe20000010000 */
[----:B------:R-:W-:Y:S01]  /*0230*/  ISETP.GT.U32.AND P0, PT, R10, 0x3, PT ;  /* 0x000000030a00780c */ /* 0x000fe20003f04070 */
[----:B------:R-:W-:-:S12]  /*0240*/  IMAD.MOV.U32 R10, RZ, RZ, R12 ;  /* 0x000000ffff0a7224 */ /* 0x000fd800078e000c */
[----:B------:R-:W-:Y:S05]  /*0250*/  @P0 BRA `(.L_x_34) ;  /* 0xfffffffc009c0947 */ /* 0x000fea000383ffff */
.L_x_31:
[----:B------:R-:W-:-:S13]  /*0260*/  ISETP.NE.AND P0, PT, R13, RZ, PT ;  /* 0x000000ff0d00720c */ /* 0x000fda0003f05270 */
[----:B------:R-:W-:Y:S05]  /*0270*/  @P0 EXIT ;  /* 0x000000000000094d */ /* 0x000fea0003800000 */
[----:B0-----:R-:W2:Y:S01]  /*0280*/  LDG.E.64 R2, desc[UR4][R2.64] ;  /* 0x0000000402027981 */ /* 0x001ea2000c1e1b00 */
[----:B------:R-:W0:Y:S02]  /*0290*/  LDC.64 R4, c[0x0][0x398] ;  /* 0x0000e600ff047b82 */ /* 0x000e240000000a00 */
[----:B0-----:R-:W-:-:S05]  /*02a0*/  IMAD.WIDE.U32 R4, R0, 0x8, R4 ;  /* 0x0000000800047825 */ /* 0x001fca00078e0004 */
[----:B--2---:R-:W-:Y:S01]  /*02b0*/  STG.E.64 desc[UR4][R4.64], R2 ;  /* 0x0000000204007986 */ /* 0x004fe2000c101b04 */
[----:B------:R-:W-:Y:S05]  /*02c0*/  EXIT ;  /* 0x000000000000794d */ /* 0x000fea0003800000 */
.L_x_35:
        /* <DEDUP_REMOVED lines=11> */
.L_x_75:


//--------------------- .text._Z16calc_f_in_I_highPdPmPKdPKiS2_mdd --------------------------
	.section	.text._Z16calc_f_in_I_highPdPmPKdPKiS2_mdd,"ax",@progbits
	.align	128
        .global         _Z16calc_f_in_I_highPdPmPKdPKiS2_mdd
        .type           _Z16calc_f_in_I_highPdPmPKdPKiS2_mdd,@function
        .size           _Z16calc_f_in_I_highPdPmPKdPKiS2_mdd,(.L_x_76 - _Z16calc_f_in_I_highPdPmPKdPKiS2_mdd)
        .other          _Z16calc_f_in_I_highPdPmPKdPKiS2_mdd,@"STO_CUDA_ENTRY STV_DEFAULT"
_Z16calc_f_in_I_highPdPmPKdPKiS2_mdd:
.text._Z16calc_f_in_I_highPdPmPKdPKiS2_mdd:
        /* <DEDUP_REMOVED lines=20> */
[----:B------:R-:W-:-:S02]  /*0140*/  IMAD.MOV.U32 R5, RZ, RZ, 0x7ff00000 ;  /* 0x7ff00000ff057424 */ /* 0x000fc400078e00ff */
        /* <DEDUP_REMOVED lines=8> */
[----:B------:R-:W2:Y:S02]  /*01d0*/  LDCU.64 UR6, c[0x0][0x3b8] ;  /* 0x00007700ff0677ac */ /* 0x000ea40008000a00 */
[----:B--2---:R-:W-:-:S14]  /*01e0*/  DSETP.GT.AND P0, PT, R6, UR6, PT ;  /* 0x0000000606007e2a */ /* 0x004fdc000bf04000 */
[----:B------:R-:W-:Y:S05]  /*01f0*/  @!P0 BREAK.RELIABLE B1 ;  /* 0x0000000000018942 */ /* 0x000fea0003800100 */
[----:B------:R-:W-:Y:S05]  /*0200*/  @P0 BRA `(.L_x_40) ;  /* 0x0000000000200947 */ /* 0x000fea0003800000 */
[----:B------:R-:W-:Y:S05]  /*0210*/  BRA `(.L_x_39) ;  /* 0x0000000000307947 */ /* 0x000fea0003800000 */
.L_x_38:
[----:B------:R-:W2:Y:S01]  /*0220*/  LDG.E.64 R6, desc[UR4][R6.64] ;  /* 0x0000000406067981 */ /* 0x000ea2000c1e1b00 */
[----:B------:R-:W0:Y:S08]  /*0230*/  LDC.64 R8, c[0x0][0x3b0] ;  /* 0x0000ec00ff087b82 */ /* 0x000e300000000a00 */
[----:B------:R-:W0:Y:S02]  /*0240*/  LDC.64 R10, c[0x0][0x3b8] ;  /* 0x0000ee00ff0a7b82 */ /* 0x000e240000000a00 */
[----:B0-----:R-:W-:-:S08]  /*0250*/  DADD R8, -R10, R8 ;  /* 0x000000000a087229 */ /* 0x001fd00000000108 */
[----:B--2---:R-:W-:-:S14]  /*0260*/  DSETP.GEU.AND P0, PT, R6, R8, PT ;  /* 0x000000080600722a */ /* 0x004fdc0003f0e000 */
[----:B------:R-:W-:Y:S05]  /*0270*/  @P0 BREAK.RELIABLE B1 ;  /* 0x0000000000010942 */ /* 0x000fea0003800100 */
[----:B------:R-:W-:Y:S05]  /*0280*/  @P0 BRA `(.L_x_39) ;  /* 0x0000000000140947 */ /* 0x000fea0003800000 */
.L_x_40:
[----:B------:R-:W-:Y:S05]  /*0290*/  BSYNC.RELIABLE B1 ;  /* 0x0000000000017941 */ /* 0x000fea0003800100 */
.L_x_37:
[----:B------:R-:W0:Y:S02]  /*02a0*/  LDCU.64 UR6, c[0x0][0x3a0] ;  /* 0x00007400ff0677ac */ /* 0x000e240008000a00 */
[----:B0-----:R-:W-:-:S04]  /*02b0*/  IADD3 R4, P0, PT, R0, UR6, RZ ;  /* 0x0000000600047c10 */ /* 0x001fc8000ff1e0ff */
[----:B------:R-:W-:-:S06]  /*02c0*/  IADD3.X R5, PT, PT, R12, UR7, RZ, P0, !PT ;  /* 0x000000070c057c10 */ /* 0x000fcc00087fe4ff */
[----:B------:R-:W5:Y:S03]  /*02d0*/  LDG.E.64 R4, desc[UR4][R4.64] ;  /* 0x0000000404047981 */ /* 0x000f66000c1e1b00 */
.L_x_39:
[----:B------:R-:W-:Y:S05]  /*02e0*/  BSYNC.RECONVERGENT B0 ;  /* 0x0000000000007941 */ /* 0x000fea0003800200 */
.L_x_36:
        /* <DEDUP_REMOVED lines=9> */
.L_x_41:
        /* <DEDUP_REMOVED lines=16> */
.L_x_76:


//--------------------- .text._Z12init_alpha_fPdS_PKim --------------------------
	.section	.text._Z12init_alpha_fPdS_PKim,"ax",@progbits
	.align	128
        .global         _Z12init_alpha_fPdS_PKim
        .type           _Z12init_alpha_fPdS_PKim,@function
        .size           _Z12init_alpha_fPdS_PKim,(.L_x_77 - _Z12init_alpha_fPdS_PKim)
        .other          _Z12init_alpha_fPdS_PKim,@"STO_CUDA_ENTRY STV_DEFAULT"
_Z12init_alpha_fPdS_PKim:
.text._Z12init_alpha_fPdS_PKim:
        /* <DEDUP_REMOVED lines=10> */
[----:B------:R-:W-:Y:S01]  /*00a0*/  IMAD.SHL.U32 R8, R0, 0x8, RZ ;  /* 0x0000000800087824 */ /* 0x000fe200078e00ff */
[----:B------:R-:W-:Y:S01]  /*00b0*/  SHF.R.U32.HI R9, RZ, 0x1d, R0 ;  /* 0x0000001dff097819 */ /* 0x000fe20000011600 */
[----:B------:R-:W1:Y:S01]  /*00c0*/  LDCU.64 UR6, c[0x0][0x390] ;  /* 0x00007200ff0677ac */ /* 0x000e620008000a00 */
[----:B------:R-:W2:Y:S02]  /*00d0*/  LDCU.64 UR4, c[0x0][0x358] ;  /* 0x00006b00ff0477ac */ /* 0x000ea40008000a00 */
[----:B0-----:R-:W-:Y:S02]  /*00e0*/  IADD3 R4, P0, PT, R8, UR8, RZ ;  /* 0x0000000808047c10 */ /* 0x001fe4000ff1e0ff */
[----:B-1----:R-:W-:Y:S02]  /*00f0*/  LEA R6, P1, R0, UR6, 0x2 ;  /* 0x0000000600067c11 */ /* 0x002fe4000f8210ff */
[----:B------:R-:W-:-:S02]  /*0100*/  IADD3.X R5, PT, PT, R9, UR9, RZ, P0, !PT ;  /* 0x0000000909057c10 */ /* 0x000fc400087fe4ff */
[----:B------:R-:W-:-:S03]  /*0110*/  LEA.HI.X R7, R0, UR7, RZ, 0x2, P1 ;  /* 0x0000000700077c11 */ /* 0x000fc600088f14ff */
[----:B--2---:R-:W-:Y:S04]  /*0120*/  STG.E.64 desc[UR4][R4.64], RZ ;  /* 0x000000ff04007986 */ /* 0x004fe8000c101b04 */
[----:B------:R-:W2:Y:S01]  /*0130*/  LDG.E R6, desc[UR4][R6.64] ;  /* 0x0000000406067981 */ /* 0x000ea2000c1e1900 */
[----:B------:R-:W-:-:S04]  /*0140*/  IADD3 R8, P0, PT, R8, UR10, RZ ;  /* 0x0000000a08087c10 */ /* 0x000fc8000ff1e0ff */
[----:B------:R-:W-:Y:S01]  /*0150*/  IADD3.X R9, PT, PT, R9, UR11, RZ, P0, !PT ;  /* 0x0000000b09097c10 */ /* 0x000fe200087fe4ff */
[----:B--2---:R-:W-:-:S06]  /*0160*/  IMAD.MOV R2, RZ, RZ, -R6 ;  /* 0x000000ffff027224 */ /* 0x004fcc00078e0a06 */
[----:B------:R-:W0:Y:S02]  /*0170*/  I2F.F64 R2, R2 ;  /* 0x0000000200027312 */ /* 0x000e240000201c00 */
[----:B0-----:R-:W-:Y:S01]  /*0180*/  STG.E.64 desc[UR4][R8.64], R2 ;  /* 0x0000000208007986 */ /* 0x001fe2000c101b04 */
[----:B------:R-:W-:Y:S05]  /*0190*/  EXIT ;  /* 0x000000000000794d */ /* 0x000fea0003800000 */
.L_x_42:
        /* <DEDUP_REMOVED lines=14> */
.L_x_77:


//--------------------- .text._Z18calc_kernel_matrixPdPKdS1_mmm --------------------------
	.section	.text._Z18calc_kernel_matrixPdPKdS1_mmm,"ax",@progbits
	.align	128
        .global         _Z18calc_kernel_matrixPdPKdS1_mmm
        .type           _Z18calc_kernel_matrixPdPKdS1_mmm,@function
        .size           _Z18calc_kernel_matrixPdPKdS1_mmm,(.L_x_78 - _Z18calc_kernel_matrixPdPKdS1_mmm)
        .other          _Z18calc_kernel_matrixPdPKdS1_mmm,@"STO_CUDA_ENTRY STV_DEFAULT"
_Z18calc_kernel_matrixPdPKdS1_mmm:
.text._Z18calc_kernel_matrixPdPKdS1_mmm:
[----:B------:R-:W-:Y:S01]  /*0000*/  LDC R1, c[0x0][0x37c] ;  /* 0x0000df00ff017b82 */ /* 0x000fe20000000800 */
[----:B------:R-:W0:Y:S07]  /*0010*/  S2R R3, SR_TID.X ;  /* 0x0000000000037919 */ /* 0x000e2e0000002100 */
[----:B------:R-:W0:Y:S01]  /*0020*/  S2UR UR4, SR_CTAID.X ;  /* 0x00000000000479c3 */ /* 0x000e220000002500 */
[----:B------:R-:W1:Y:S01]  /*0030*/  LDCU.64 UR6, c[0x0][0x3a0] ;  /* 0x00007400ff0677ac */ /* 0x000e620008000a00 */
[----:B------:R-:W2:Y:S01]  /*0040*/  S2R R0, SR_TID.Y ;  /* 0x0000000000007919 */ /* 0x000ea20000002200 */
[----:B------:R-:W3:Y:S05]  /*0050*/  LDCU.64 UR8, c[0x0][0x398] ;  /* 0x00007300ff0877ac */ /* 0x000eea0008000a00 */
[----:B------:R-:W0:Y:S08]  /*0060*/  LDC R2, c[0x0][0x360] ;  /* 0x0000d800ff027b82 */ /* 0x000e300000000800 */
[----:B------:R-:W2:Y:S08]  /*0070*/  S2UR UR5, SR_CTAID.Y ;  /* 0x00000000000579c3 */ /* 0x000eb00000002600 */
[----:B------:R-:W2:Y:S01]  /*0080*/  LDC R15, c[0x0][0x364] ;  /* 0x0000d900ff0f7b82 */ /* 0x000ea20000000800 */
[----:B0-----:R-:W-:-:S05]  /*0090*/  IMAD R2, R2, UR4, R3 ;  /* 0x0000000402027c24 */ /* 0x001fca000f8e0203 */
[----:B-1----:R-:W-:Y:S01]  /*00a0*/  ISETP.GE.U32.AND P0, PT, R2, UR6, PT ;  /* 0x0000000602007c0c */ /* 0x002fe2000bf06070 */
[----:B--2---:R-:W-:Y:S01]  /*00b0*/  IMAD R15, R15, UR5, R0 ;  /* 0x000000050f0f7c24 */ /* 0x004fe2000f8e0200 */
[----:B------:R-:W-:-:S04]  /*00c0*/  SHF.R.S32.HI R0, RZ, 0x1f, R2 ;  /* 0x0000001fff007819 */ /* 0x000fc80000011402 */
[----:B---3--:R-:W-:Y:S02]  /*00d0*/  ISETP.GE.U32.AND P1, PT, R15, UR8, PT ;  /* 0x000000080f007c0c */ /* 0x008fe4000bf26070 */
[----:B------:R-:W-:-:S04]  /*00e0*/  ISETP.GE.U32.AND.EX P0, PT, R0, UR7, PT, P0 ;  /* 0x0000000700007c0c */ /* 0x000fc8000bf06100 */
[----:B------:R-:W-:-:S13]  /*00f0*/  ISETP.GE.U32.OR.EX P0, PT, RZ, UR9, P0, P1 ;  /* 0x00000009ff007c0c */ /* 0x000fda0008706510 */
[----:B------:R-:W-:Y:S05]  /*0100*/  @P0 EXIT ;  /* 0x000000000000094d */ /* 0x000fea0003800000 */
[----:B------:R-:W0:Y:S01]  /*0110*/  LDCU.64 UR8, c[0x0][0x3a8] ;  /* 0x00007500ff0877ac */ /* 0x000e220008000a00 */
[----:B------:R-:W-:Y:S02]  /*0120*/  IMAD.MOV.U32 R10, RZ, RZ, 0x0 ;  /* 0x00000000ff0a7424 */ /* 0x000fe400078e00ff */
[----:B------:R-:W-:Y:S01]  /*0130*/  IMAD.MOV.U32 R11, RZ, RZ, -0x80000000 ;  /* 0x80000000ff0b7424 */ /* 0x000fe200078e00ff */
[----:B------:R-:W1:Y:S01]  /*0140*/  LDCU.64 UR10, c[0x0][0x358] ;  /* 0x00006b00ff0a77ac */ /* 0x000e620008000a00 */
[----:B0-----:R-:W-:Y:S02]  /*0150*/  UISETP.NE.U32.AND UP0, UPT, UR8, URZ, UPT ;  /* 0x000000ff0800728c */ /* 0x001fe4000bf05070 */
[----:B------:R-:W-:Y:S02]  /*0160*/  IMAD R3, R0, UR8, RZ ;  /* 0x0000000800037c24 */ /* 0x000fe4000f8e02ff */
[----:B------:R-:W-:Y:S01]  /*0170*/  IMAD R0, R15, UR6, R2 ;  /* 0x000000060f007c24 */ /* 0x000fe2000f8e0202 */
[----:B------:R-:W-:-:S02]  /*0180*/  UISETP.NE.AND.EX UP0, UPT, UR9, URZ, UPT, UP0 ;  /* 0x000000ff0900728c */ /* 0x000fc4000bf05300 */
[----:B------:R-:W-:-:S07]  /*0190*/  IMAD R17, R2, UR9, R3 ;  /* 0x0000000902117c24 */ /* 0x000fce000f8e0203 */
[----:B-1----:R-:W-:Y:S05]  /*01a0*/  BRA.U !UP0, `(.L_x_43) ;  /* 0x0000000908547547 */ /* 0x002fea000b800000 */
[----:B------:R-:W-:Y:S02]  /*01b0*/  UISETP.GE.U32.AND UP1, UPT, UR8, 0x8, UPT ;  /* 0x000000080800788c */ /* 0x000fe4000bf26070 */
[----:B------:R-:W-:Y:S01]  /*01c0*/  IMAD.WIDE.U32 R2, R2, UR8, RZ ;  /* 0x0000000802027c25 */ /* 0x000fe2000f8e00ff */
[----:B------:R-:W-:Y:S01]  /*01d0*/  ULOP3.LUT UR12, UR8, 0x7, URZ, 0xc0, !UPT ;  /* 0x00000007080c7892 */ /* 0x000fe2000f8ec0ff */
[----:B------:R-:W-:Y:S01]  /*01e0*/  CS2R R10, SRZ ;  /* 0x00000000000a7805 */ /* 0x000fe2000001ff00 */
[----:B------:R-:W-:Y:S01]  /*01f0*/  UISETP.GE.U32.AND.EX UP1, UPT, UR9, URZ, UPT, UP1 ;  /* 0x000000ff0900728c */ /* 0x000fe2000bf26110 */
[C---:B------:R-:W-:Y:S01]  /*0200*/  IMAD.WIDE.U32 R4, R15.reuse, UR8, RZ ;  /* 0x000000080f047c25 */ /* 0x040fe2000f8e00ff */
[----:B------:R-:W-:Y:S01]  /*0210*/  UISETP.NE.U32.AND UP0, UPT, UR12, URZ, UPT ;  /* 0x000000ff0c00728c */ /* 0x000fe2000bf05070 */
[----:B------:R-:W-:Y:S02]  /*0220*/  UMOV UR4, URZ ;  /* 0x000000ff00047c82 */ /* 0x000fe40008000000 */
[----:B------:R-:W-:Y:S01]  /*0230*/  IMAD R15, R15, UR9, R5 ;  /* 0x000000090f0f7c24 */ /* 0x000fe2000f8e0205 */
[----:B------:R-:W-:Y:S01]  /*0240*/  UISETP.NE.AND.EX UP0, UPT, URZ, URZ, UPT, UP0 ;  /* 0x000000ffff00728c */ /* 0x000fe2000bf05300 */
[----:B------:R-:W-:Y:S01]  /*0250*/  IMAD.IADD R17, R3, 0x1, R17 ;  /* 0x0000000103117824 */ /* 0x000fe200078e0211 */
[----:B------:R-:W-:Y:S01]  /*0260*/  UMOV UR5, URZ ;  /* 0x000000ff00057c82 */ /* 0x000fe20008000000 */
[----:B------:R-:W-:Y:S08]  /*0270*/  BRA.U !UP1, `(.L_x_44) ;  /* 0x0000000109e07547 */ /* 0x000ff0000b800000 */
[----:B------:R-:W0:Y:S01]  /*0280*/  LDCU.64 UR6, c[0x0][0x388] ;  /* 0x00007100ff0677ac */ /* 0x000e220008000a00 */
[----:B------:R-:W-:Y:S01]  /*0290*/  CS2R R10, SRZ ;  /* 0x00000000000a7805 */ /* 0x000fe2000001ff00 */
[----:B------:R-:W1:Y:S01]  /*02a0*/  LDCU.64 UR14, c[0x0][0x390] ;  /* 0x00007200ff0e77ac */ /* 0x000e620008000a00 */
[----:B------:R-:W2:Y:S01]  /*02b0*/  LDCU UR5, c[0x0][0x3ac] ;  /* 0x00007580ff0577ac */ /* 0x000ea20008000800 */
[----:B------:R-:W-:Y:S01]  /*02c0*/  ULOP3.LUT UR4, UR8, 0xfffffff8, URZ, 0xc0, !UPT ;  /* 0xfffffff808047892 */ /* 0x000fe2000f8ec0ff */
[----:B0-----:R-:W-:-:S06]  /*02d0*/  LEA R6, P0, R4, UR6, 0x3 ;  /* 0x0000000604067c11 */ /* 0x001fcc000f8018ff */
[----:B------:R-:W-:Y:S01]  /*02e0*/  UMOV UR6, UR4 ;  /* 0x0000000400067c82 */ /* 0x000fe20008000000 */
[----:B-1----:R-:W-:Y:S02]  /*02f0*/  LEA R8, P2, R2, UR14, 0x3 ;  /* 0x0000000e02087c11 */ /* 0x002fe4000f8418ff */
[----:B------:R-:W-:Y:S02]  /*0300*/  IADD3 R6, P1, PT, R6, 0x20, RZ ;  /* 0x0000002006067810 */ /* 0x000fe40007f3e0ff */
[----:B------:R-:W-:Y:S02]  /*0310*/  IADD3 R8, P3, PT, R8, 0x20, RZ ;  /* 0x0000002008087810 */ /* 0x000fe40007f7e0ff */
[----:B------:R-:W-:Y:S01]  /*0320*/  LEA.HI.X R7, R4, UR7, R15, 0x3, P0 ;  /* 0x0000000704077c11 */ /* 0x000fe200080f1c0f */
[----:B--2---:R-:W-:Y:S01]  /*0330*/  UMOV UR7, UR5 ;  /* 0x0000000500077c82 */ /* 0x004fe20008000000 */
[----:B------:R-:W-:-:S03]  /*0340*/  LEA.HI.X R9, R2, UR15, R17, 0x3, P2 ;  /* 0x0000000f02097c11 */ /* 0x000fc600090f1c11 */
[----:B------:R-:W-:Y:S02]  /*0350*/  IMAD.X R7, RZ, RZ, R7, P1 ;  /* 0x000000ffff077224 */ /* 0x000fe400008e0607 */
[----:B------:R-:W-:-:S07]  /*0360*/  IMAD.X R9, RZ, RZ, R9, P3 ;  /* 0x000000ffff097224 */ /* 0x000fce00018e0609 */
.L_x_45:
[----:B------:R-:W2:Y:S04]  /*0370*/  LDG.E.64 R18, desc[UR10][R6.64+-0x20] ;  /* 0xffffe00a06127981 */ /* 0x000ea8000c1e1b00 */
[----:B------:R-:W2:Y:S04]  /*0380*/  LDG.E.64 R20, desc[UR10][R8.64+-0x20] ;  /* 0xffffe00a08147981 */ /* 0x000ea8000c1e1b00 */
[----:B------:R-:W3:Y:S04]  /*0390*/  LDG.E.64 R12, desc[UR10][R6.64+-0x18] ;  /* 0xffffe80a060c7981 */ /* 0x000ee8000c1e1b00 */
[----:B------:R-:W3:Y:S01]  /*03a0*/  LDG.E.64 R22, desc[UR10][R8.64+-0x18] ;  /* 0xffffe80a08167981 */ /* 0x000ee2000c1e1b00 */
[----:B--2---:R-:W-:-:S03]  /*03b0*/  DADD R24, R18, -R20 ;  /* 0x0000000012187229 */ /* 0x004fc60000000814 */
[----:B------:R-:W2:Y:S04]  /*03c0*/  LDG.E.64 R18, desc[UR10][R6.64+-0x10] ;  /* 0xfffff00a06127981 */ /* 0x000ea8000c1e1b00 */
[----:B------:R-:W2:Y:S01]  /*03d0*/  LDG.E.64 R20, desc[UR10][R8.64+-0x10] ;  /* 0xfffff00a08147981 */ /* 0x000ea2000c1e1b00 */
[----:B------:R-:W-:Y:S02]  /*03e0*/  DFMA R10, R24, R24, R10 ;  /* 0x00000018180a722b */ /* 0x000fe4000000000a */
[----:B---3--:R-:W-:Y:S01]  /*03f0*/  DADD R12, R12, -R22 ;  /* 0x000000000c0c7229 */ /* 0x008fe20000000816 */
[----:B------:R-:W3:Y:S04]  /*0400*/  LDG.E.64 R24, desc[UR10][R6.64+-0x8] ;  /* 0xfffff80a06187981 */ /* 0x000ee8000c1e1b00 */
[----:B------:R-:W3:Y:S03]  /*0410*/  LDG.E.64 R22, desc[UR10][R8.64+-0x8] ;  /* 0xfffff80a08167981 */ /* 0x000ee6000c1e1b00 */
[----:B------:R-:W-:-:S02]  /*0420*/  DFMA R26, R12, R12, R10 ;  /* 0x0000000c0c1a722b */ /* 0x000fc4000000000a */
[----:B------:R-:W4:Y:S04]  /*0430*/  LDG.E.64 R12, desc[UR10][R6.64] ;  /* 0x0000000a060c7981 */ /* 0x000f28000c1e1b00 */
[----:B------:R-:W4:Y:S01]  /*0440*/  LDG.E.64 R10, desc[UR10][R8.64] ;  /* 0x0000000a080a7981 */ /* 0x000f22000c1e1b00 */
[----:B--2---:R-:W-:-:S03]  /*0450*/  DADD R18, R18, -R20 ;  /* 0x0000000012127229 */ /* 0x004fc60000000814 */
[----:B------:R-:W2:Y:S05]  /*0460*/  LDG.E.64 R20, desc[UR10][R6.64+0x8] ;  /* 0x0000080a06147981 */ /* 0x000eaa000c1e1b00 */
[----:B------:R-:W-:Y:S02]  /*0470*/  DFMA R26, R18, R18, R26 ;  /* 0x00000012121a722b */ /* 0x000fe4000000001a */
[----:B---3--:R-:W-:Y:S01]  /*0480*/  DADD R22, R24, -R22 ;  /* 0x0000000018167229 */ /* 0x008fe20000000816 */
[----:B------:R-:W2:Y:S04]  /*0490*/  LDG.E.64 R18, desc[UR10][R8.64+0x8] ;  /* 0x0000080a08127981 */ /* 0x000ea8000c1e1b00 */
[----:B------:R-:W3:Y:S03]  /*04a0*/  LDG.E.64 R24, desc[UR10][R6.64+0x18] ;  /* 0x0000180a06187981 */ /* 0x000ee6000c1e1b00 */
[----:B------:R-:W-:-:S02]  /*04b0*/  DFMA R26, R22, R22, R26 ;  /* 0x00000016161a722b */ /* 0x000fc4000000001a */
[----:B----4-:R-:W-:Y:S01]  /*04c0*/  DADD R22, R12, -R10 ;  /* 0x000000000c167229 */ /* 0x010fe2000000080a */
[----:B------:R0:W4:Y:S04]  /*04d0*/  LDG.E.64 R12, desc[UR10][R6.64+0x10] ;  /* 0x0000100a060c7981 */ /* 0x000128000c1e1b00 */
[----:B------:R-:W4:Y:S03]  /*04e0*/  LDG.E.64 R10, desc[UR10][R8.64+0x10] ;  /* 0x0000100a080a7981 */ /* 0x000f26000c1e1b00 */
[----:B------:R-:W-:Y:S02]  /*04f0*/  DFMA R26, R22, R22, R26 ;  /* 0x00000016161a722b */ /* 0x000fe4000000001a */
[----:B------:R1:W3:Y:S01]  /*0500*/  LDG.E.64 R22, desc[UR10][R8.64+0x18] ;  /* 0x0000180a08167981 */ /* 0x0002e2000c1e1b00 */
[----:B------:R-:W-:-:S04]  /*0510*/  UIADD3 UR6, UP1, UPT, UR6, -0x8, URZ ;  /* 0xfffffff806067890 */ /* 0x000fc8000ff3e0ff */
[----:B------:R-:W-:Y:S02]  /*0520*/  UIADD3.X UR7, UPT, UPT, UR7, -0x1, URZ, UP1, !UPT ;  /* 0xffffffff07077890 */ /* 0x000fe40008ffe4ff */
[----:B------:R-:W-:-:S04]  /*0530*/  UISETP.NE.U32.AND UP1, UPT, UR6, URZ, UPT ;  /* 0x000000ff0600728c */ /* 0x000fc8000bf25070 */
[----:B------:R-:W-:Y:S01]  /*0540*/  UISETP.NE.AND.EX UP1, UPT, UR7, URZ, UPT, UP1 ;  /* 0x000000ff0700728c */ /* 0x000fe2000bf25310 */
[----:B0-----:R-:W-:Y:S02]  /*0550*/  IADD3 R6, P0, PT, R6, 0x40, RZ ;  /* 0x0000004006067810 */ /* 0x001fe40007f1e0ff */
[----:B-1----:R-:W-:-:S03]  /*0560*/  IADD3 R8, P1, PT, R8, 0x40, RZ ;  /* 0x0000004008087810 */ /* 0x002fc60007f3e0ff */
[----:B------:R-:W-:Y:S02]  /*0570*/  IMAD.X R7, RZ, RZ, R7, P0 ;  /* 0x000000ffff077224 */ /* 0x000fe400000e0607 */
[----:B------:R-:W-:Y:S01]  /*0580*/  IMAD.X R9, RZ, RZ, R9, P1 ;  /* 0x000000ffff097224 */ /* 0x000fe200008e0609 */
[----:B--2---:R-:W-:-:S08]  /*0590*/  DADD R18, R20, -R18 ;  /* 0x0000000014127229 */ /* 0x004fd00000000812 */
[----:B------:R-:W-:Y:S02]  /*05a0*/  DFMA R26, R18, R18, R26 ;  /* 0x00000012121a722b */ /* 0x000fe4000000001a */
[----:B----4-:R-:W-:Y:S02]  /*05b0*/  DADD R10, R12, -R10 ;  /* 0x000000000c0a7229 */ /* 0x010fe4000000080a */
[----:B---3--:R-:W-:-:S06]  /*05c0*/  DADD R22, R24, -R22 ;  /* 0x0000000018167229 */ /* 0x008fcc0000000816 */
[----:B------:R-:W-:-:S08]  /*05d0*/  DFMA R10, R10, R10, R26 ;  /* 0x0000000a0a0a722b */ /* 0x000fd0000000001a */
[----:B------:R-:W-:Y:S01]  /*05e0*/  DFMA R10, R22, R22, R10 ;  /* 0x00000016160a722b */ /* 0x000fe2000000000a */
[----:B------:R-:W-:Y:S10]  /*05f0*/  BRA.U UP1, `(.L_x_45) ;  /* 0xfffffffd015c7547 */ /* 0x000ff4000b83ffff */
.L_x_44:
[----:B------:R-:W-:Y:S05]  /*0600*/  BRA.U !UP0, `(.L_x_46) ;  /* 0x0000000508307547 */ /* 0x000fea000b800000 */
[----:B------:R-:W-:Y:S02]  /*0610*/  UISETP.GE.U32.AND UP1, UPT, UR12, 0x4, UPT ;  /* 0x000000040c00788c */ /* 0x000fe4000bf26070 */
[----:B------:R-:W-:Y:S02]  /*0620*/  ULOP3.LUT UR7, UR8, 0x3, URZ, 0xc0, !UPT ;  /* 0x0000000308077892 */ /* 0x000fe4000f8ec0ff */
[----:B------:R-:W-:Y:S02]  /*0630*/  UISETP.GE.U32.AND.EX UP1, UPT, URZ, URZ, UPT, UP1 ;  /* 0x000000ffff00728c */ /* 0x000fe4000bf26110 */
[----:B------:R-:W-:-:S04]  /*0640*/  UISETP.NE.U32.AND UP0, UPT, UR7, URZ, UPT ;  /* 0x000000ff0700728c */ /* 0x000fc8000bf05070 */
[----:B------:R-:W-:-:S03]  /*0650*/  UISETP.NE.AND.EX UP0, UPT, URZ, URZ, UPT, UP0 ;  /* 0x000000ffff00728c */ /* 0x000fc6000bf05300 */
[----:B------:R-:W-:Y:S08]  /*0660*/  BRA.U !UP1, `(.L_x_47) ;  /* 0x0000000109707547 */ /* 0x000ff0000b800000 */
[----:B------:R-:W0:Y:S01]  /*0670*/  LDCU.64 UR12, c[0x0][0x388] ;  /* 0x00007100ff0c77ac */ /* 0x000e220008000a00 */
[----:B------:R-:W-:Y:S02]  /*0680*/  IADD3 R9, P0, PT, R4, UR4, RZ ;  /* 0x0000000404097c10 */ /* 0x000fe4000ff1e0ff */
[----:B------:R-:W-:Y:S01]  /*0690*/  IADD3 R6, P1, PT, R2, UR4, RZ ;  /* 0x0000000402067c10 */ /* 0x000fe2000ff3e0ff */
[----:B------:R-:W1:Y:S01]  /*06a0*/  LDCU.64 UR14, c[0x0][0x390] ;  /* 0x00007200ff0e77ac */ /* 0x000e620008000a00 */
[----:B------:R-:W-:Y:S02]  /*06b0*/  IADD3.X R12, PT, PT, R15, UR5, RZ, P0, !PT ;  /* 0x000000050f0c7c10 */ /* 0x000fe400087fe4ff */
[----:B------:R-:W-:Y:S02]  /*06c0*/  IADD3.X R7, PT, PT, R17, UR5, RZ, P1, !PT ;  /* 0x0000000511077c10 */ /* 0x000fe40008ffe4ff */
[----:B0-----:R-:W-:Y:S02]  /*06d0*/  LEA R8, P0, R9, UR12, 0x3 ;  /* 0x0000000c09087c11 */ /* 0x001fe4000f8018ff */
[----:B-1----:R-:W-:-:S02]  /*06e0*/  LEA R26, P1, R6, UR14, 0x3 ;  /* 0x0000000e061a7c11 */ /* 0x002fc4000f8218ff */
[----:B------:R-:W-:Y:S02]  /*06f0*/  LEA.HI.X R9, R9, UR13, R12, 0x3, P0 ;  /* 0x0000000d09097c11 */ /* 0x000fe400080f1c0c */
[----:B------:R-:W-:-:S03]  /*0700*/  LEA.HI.X R27, R6, UR15, R7, 0x3, P1 ;  /* 0x0000000f061b7c11 */ /* 0x000fc600088f1c07 */
        /* <DEDUP_REMOVED lines=18> */
.L_x_47:
[----:B------:R-:W-:Y:S05]  /*0830*/  BRA.U !UP0, `(.L_x_46) ;  /* 0x0000000108a47547 */ /* 0x000fea000b800000 */
[----:B------:R-:W-:Y:S02]  /*0840*/  UISETP.NE.U32.AND UP1, UPT, UR7, 0x1, UPT ;  /* 0x000000010700788c */ /* 0x000fe4000bf25070 */
[----:B------:R-:W-:Y:S02]  /*0850*/  ULOP3.LUT UR6, UR8, 0x1, URZ, 0xc0, !UPT ;  /* 0x0000000108067892 */ /* 0x000fe4000f8ec0ff */
[----:B------:R-:W-:Y:S02]  /*0860*/  UISETP.NE.AND.EX UP1, UPT, URZ, URZ, UPT, UP1 ;  /* 0x000000ffff00728c */ /* 0x000fe4000bf25310 */
[----:B------:R-:W-:-:S04]  /*0870*/  UISETP.NE.U32.AND UP0, UPT, UR6, 0x1, UPT ;  /* 0x000000010600788c */ /* 0x000fc8000bf05070 */
[----:B------:R-:W-:-:S03]  /*0880*/  UISETP.NE.U32.AND.EX UP0, UPT, URZ, URZ, UPT, UP0 ;  /* 0x000000ffff00728c */ /* 0x000fc6000bf05100 */
        /* <DEDUP_REMOVED lines=21> */
.L_x_48:
[----:B------:R-:W-:Y:S05]  /*09e0*/  BRA.U UP0, `(.L_x_46) ;  /* 0x0000000100387547 */ /* 0x000fea000b800000 */
        /* <DEDUP_REMOVED lines=11> */
[----:B------:R-:W2:Y:S02]  /*0aa0*/  LDG.E.64 R4, desc[UR10][R4.64] ;  /* 0x0000000a04047981 */ /* 0x000ea4000c1e1b00 */
[----:B--2---:R-:W-:-:S08]  /*0ab0*/  DADD R2, R2, -R4 ;  /* 0x0000000002027229 */ /* 0x004fd00000000804 */
[----:B------:R-:W-:-:S11]  /*0ac0*/  DFMA R10, R2, R2, R10 ;  /* 0x00000002020a722b */ /* 0x000fd6000000000a */
.L_x_46:
[----:B------:R-:W-:Y:S01]  /*0ad0*/  UMOV UR4, 0x47ae147b ;  /* 0x47ae147b00047882 */ /* 0x000fe20000000000 */
[----:B------:R-:W-:Y:S02]  /*0ae0*/  UMOV UR5, 0x3f547ae1 ;  /* 0x3f547ae100057882 */ /* 0x000fe40000000000 */
[----:B------:R-:W-:-:S11]  /*0af0*/  DMUL R10, R10, -UR4 ;  /* 0x800000040a0a7c28 */ /* 0x000fd60008000000 */
.L_x_43:
[----:B------:R-:W-:Y:S01]  /*0b00*/  IMAD.MOV.U32 R2, RZ, RZ, 0x652b82fe ;  /* 0x652b82feff027424 */ /* 0x000fe200078e00ff */
[----:B------:R-:W-:Y:S01]  /*0b10*/  UMOV UR4, 0xfefa39ef ;  /* 0xfefa39ef00047882 */ /* 0x000fe20000000000 */
[----:B------:R-:W-:Y:S01]  /*0b20*/  IMAD.MOV.U32 R3, RZ, RZ, 0x3ff71547 ;  /* 0x3ff71547ff037424 */ /* 0x000fe200078e00ff */
[----:B------:R-:W-:Y:S01]  /*0b30*/  UMOV UR5, 0x3fe62e42 ;  /* 0x3fe62e4200057882 */ /* 0x000fe20000000000 */
[----:B------:R-:W0:Y:S01]  /*0b40*/  LDC.64 R8, c[0x0][0x380] ;  /* 0x0000e000ff087b82 */ /* 0x000e220000000a00 */
[----:B------:R-:W-:Y:S01]  /*0b50*/  FSETP.GEU.AND P0, PT, |R11|, 4.1917929649353027344, PT ;  /* 0x4086232b0b00780b */ /* 0x000fe20003f0e200 */
[----:B------:R-:W-:Y:S02]  /*0b60*/  BSSY.RECONVERGENT B0, `(.L_x_49) ;  /* 0x0000037000007945 */ /* 0x000fe40003800200 */
[----:B------:R-:W-:-:S08]  /*0b70*/  DFMA R2, R10, R2, 6.75539944105574400000e+15 ;  /* 0x433800000a02742b */ /* 0x000fd00000000002 */
[----:B------:R-:W-:-:S08]  /*0b80*/  DADD R4, R2, -6.75539944105574400000e+15 ;  /* 0xc338000002047429 */ /* 0x000fd00000000000 */
[----:B------:R-:W-:Y:S01]  /*0b90*/  DFMA R6, R4, -UR4, R10 ;  /* 0x8000000404067c2b */ /* 0x000fe2000800000a */
[----:B------:R-:W-:Y:S01]  /*0ba0*/  UMOV UR4, 0x3b39803f ;  /* 0x3b39803f00047882 */ /* 0x000fe20000000000 */
[----:B------:R-:W-:Y:S01]  /*0bb0*/  UMOV UR5, 0x3c7abc9e ;  /* 0x3c7abc9e00057882 */ /* 0x000fe20000000000 */
[----:B0-----:R-:W-:-:S05]  /*0bc0*/  IMAD.WIDE R8, R0, 0x8, R8 ;  /* 0x0000000800087825 */ /* 0x001fca00078e0208 */
        /* <DEDUP_REMOVED lines=42> */
[----:B------:R-:W-:Y:S02]  /*0e70*/  @!P1 IMAD.IADD R2, R2, 0x1, -R3 ;  /* 0x0000000102029824 */ /* 0x000fe400078e0a03 */
[----:B------:R-:W-:-:S03]  /*0e80*/  @!P1 IMAD R3, R3, 0x100000, R7 ;  /* 0x0010000003039824 */ /* 0x000fc600078e0207 */
[----:B------:R-:W-:Y:S01]  /*0e90*/  @!P1 LEA R7, R2, 0x3ff00000, 0x14 ;  /* 0x3ff0000002079811 */ /* 0x000fe200078ea0ff */
[----:B------:R-:W-:Y:S02]  /*0ea0*/  @!P1 IMAD.MOV.U32 R2, RZ, RZ, R6 ;  /* 0x000000ffff029224 */ /* 0x000fe400078e0006 */
[----:B------:R-:W-:-:S06]  /*0eb0*/  @!P1 IMAD.MOV.U32 R6, RZ, RZ, RZ ;  /* 0x000000ffff069224 */ /* 0x000fcc00078e00ff */
[----:B------:R-:W-:-:S11]  /*0ec0*/  @!P1 DMUL R4, R2, R6 ;  /* 0x0000000602049228 */ /* 0x000fd60000000000 */
.L_x_50:
[----:B------:R-:W-:Y:S05]  /*0ed0*/  BSYNC.RECONVERGENT B0 ;  /* 0x0000000000007941 */ /* 0x000fea0003800200 */
.L_x_49:
[----:B------:R-:W-:Y:S01]  /*0ee0*/  STG.E.64 desc[UR10][R8.64], R4 ;  /* 0x0000000408007986 */ /* 0x000fe2000c101b0a */
[----:B------:R-:W-:Y:S05]  /*0ef0*/  EXIT ;  /* 0x000000000000794d */ /* 0x000fea0003800000 */
.L_x_51:
        /* <DEDUP_REMOVED lines=16> */
.L_x_78:


//--------------------- .text._Z14scale_featuresPdPKdS1_mm --------------------------
	.section	.text._Z14scale_featuresPdPKdS1_mm,"ax",@progbits
	.align	128
        .global         _Z14scale_featuresPdPKdS1_mm
        .type           _Z14scale_featuresPdPKdS1_mm,@function
        .size           _Z14scale_featuresPdPKdS1_mm,(.L_x_69 - _Z14scale_featuresPdPKdS1_mm)
        .other          _Z14scale_featuresPdPKdS1_mm,@"STO_CUDA_ENTRY STV_DEFAULT"
_Z14scale_featuresPdPKdS1_mm:
.text._Z14scale_featuresPdPKdS1_mm:
        /* <DEDUP_REMOVED lines=10> */
[----:B-1----:R-:W-:Y:S02]  /*00a0*/  ISETP.GE.U32.AND P0, PT, R0, UR6, PT ;  /* 0x0000000600007c0c */ /* 0x002fe4000bf06070 */
[----:B------:R-:W-:-:S04]  /*00b0*/  SHF.R.S32.HI R3, RZ, 0x1f, R0 ;  /* 0x0000001fff037819 */ /* 0x000fc80000011400 */
[----:B------:R-:W-:Y:S01]  /*00c0*/  ISETP.GE.U32.AND.EX P0, PT, R3, UR7, PT, P0 ;  /* 0x0000000703007c0c */ /* 0x000fe2000bf06100 */
[----:B--2---:R-:W-:-:S05]  /*00d0*/  IMAD R9, R9, UR5, R2 ;  /* 0x0000000509097c24 */ /* 0x004fca000f8e0202 */
[----:B---3--:R-:W-:-:S04]  /*00e0*/  ISETP.GE.U32.AND P1, PT, R9, UR8, PT ;  /* 0x0000000809007c0c */ /* 0x008fc8000bf26070 */
[----:B------:R-:W-:-:S13]  /*00f0*/  ISETP.GE.U32.OR.EX P0, PT, RZ, UR9, P0, P1 ;  /* 0x00000009ff007c0c */ /* 0x000fda0008706510 */
[----:B------:R-:W-:Y:S05]  /*0100*/  @P0 EXIT ;  /* 0x000000000000094d */ /* 0x000fea0003800000 */
[----:B------:R-:W0:Y:S01]  /*0110*/  LDCU.64 UR8, c[0x0][0x390] ;  /* 0x00007200ff0877ac */ /* 0x000e220008000a00 */
[C---:B------:R-:W-:Y:S01]  /*0120*/  IMAD.SHL.U32 R2, R0.reuse, 0x8, RZ ;  /* 0x0000000800027824 */ /* 0x040fe200078e00ff */
[----:B------:R-:W-:Y:S01]  /*0130*/  SHF.L.U64.HI R3, R0, 0x3, R3 ;  /* 0x0000000300037819 */ /* 0x000fe20000010203 */
[----:B------:R-:W1:Y:S01]  /*0140*/  LDC.64 R4, c[0x0][0x380] ;  /* 0x0000e000ff047b82 */ /* 0x000e620000000a00 */
[----:B------:R-:W2:Y:S01]  /*0150*/  LDCU.64 UR10, c[0x0][0x388] ;  /* 0x00007100ff0a77ac */ /* 0x000ea20008000a00 */
[----:B------:R-:W3:Y:S01]  /*0160*/  LDCU.64 UR4, c[0x0][0x358] ;  /* 0x00006b00ff0477ac */ /* 0x000ee20008000a00 */
[C---:B0-----:R-:W-:Y:S02]  /*0170*/  IADD3 R12, P0, PT, R2.reuse, UR8, RZ ;  /* 0x00000008020c7c10 */ /* 0x041fe4000ff1e0ff */
[----:B--2---:R-:W-:Y:S02]  /*0180*/  IADD3 R2, P1, PT, R2, UR10, RZ ;  /* 0x0000000a02027c10 */ /* 0x004fe4000ff3e0ff */
[----:B------:R-:W-:-:S02]  /*0190*/  IADD3.X R13, PT, PT, R3, UR9, RZ, P0, !PT ;  /* 0x00000009030d7c10 */ /* 0x000fc400087fe4ff */
[----:B------:R-:W-:-:S03]  /*01a0*/  IADD3.X R3, PT, PT, R3, UR11, RZ, P1, !PT ;  /* 0x0000000b03037c10 */ /* 0x000fc60008ffe4ff */
[----:B---3--:R-:W2:Y:S04]  /*01b0*/  LDG.E.64 R6, desc[UR4][R12.64] ;  /* 0x000000040c067981 */ /* 0x008ea8000c1e1b00 */
[----:B------:R-:W2:Y:S01]  /*01c0*/  LDG.E.64 R2, desc[UR4][R2.64] ;  /* 0x0000000402027981 */ /* 0x000ea2000c1e1b00 */
[----:B------:R-:W-:-:S04]  /*01d0*/  IMAD R9, R9, UR6, R0 ;  /* 0x0000000609097c24 */ /* 0x000fc8000f8e0200 */
[----:B-1----:R-:W-:-:S05]  /*01e0*/  IMAD.WIDE R4, R9, 0x8, R4 ;  /* 0x0000000809047825 */ /* 0x002fca00078e0204 */
[----:B------:R-:W3:Y:S01]  /*01f0*/  LDG.E.64 R8, desc[UR4][R4.64] ;  /* 0x0000000404087981 */ /* 0x000ee2000c1e1b00 */
[----:B------:R-:W-:Y:S01]  /*0200*/  UMOV UR6, 0x812dea11 ;  /* 0x812dea1100067882 */ /* 0x000fe20000000000 */
[----:B------:R-:W-:Y:S01]  /*0210*/  UMOV UR7, 0x3d719799 ;  /* 0x3d71979900077882 */ /* 0x000fe20000000000 */
[----:B------:R-:W-:Y:S01]  /*0220*/  IMAD.MOV.U32 R10, RZ, RZ, 0x1 ;  /* 0x00000001ff0a7424 */ /* 0x000fe200078e00ff */
[----:B------:R-:W-:Y:S01]  /*0230*/  BSSY.RECONVERGENT B0, `(.L_x_52) ;  /* 0x0000017000007945 */ /* 0x000fe20003800200 */
[----:B--2---:R-:W-:-:S08]  /*0240*/  DADD R6, R6, -R2 ;  /* 0x0000000006067229 */ /* 0x004fd00000000802 */
[----:B------:R-:W-:Y:S02]  /*0250*/  DSETP.GEU.AND P0, PT, R6, UR6, PT ;  /* 0x0000000606007e2a */ /* 0x000fe4000bf0e000 */
[----:B---3--:R-:W-:-:S04]  /*0260*/  DADD R8, -R2, R8 ;  /* 0x0000000002087229 */ /* 0x008fc80000000108 */
[----:B------:R-:W-:Y:S02]  /*0270*/  FSEL R7, R7, 1.875, P0 ;  /* 0x3ff0000007077808 */ /* 0x000fe40000000000 */
[----:B------:R-:W-:Y:S02]  /*0280*/  FSEL R6, R6, RZ, P0 ;  /* 0x000000ff06067208 */ /* 0x000fe40000000000 */
[----:B------:R-:W0:Y:S02]  /*0290*/  MUFU.RCP64H R11, R7 ;  /* 0x00000007000b7308 */ /* 0x000e240000001800 */
[----:B------:R-:W-:Y:S02]  /*02a0*/  FSETP.GEU.AND P1, PT, |R9|, 6.5827683646048100446e-37, PT ;  /* 0x036000000900780b */ /* 0x000fe40003f2e200 */
[----:B0-----:R-:W-:-:S08]  /*02b0*/  DFMA R12, -R6, R10, 1 ;  /* 0x3ff00000060c742b */ /* 0x001fd0000000010a */
[----:B------:R-:W-:-:S08]  /*02c0*/  DFMA R12, R12, R12, R12 ;  /* 0x0000000c0c0c722b */ /* 0x000fd0000000000c */
[----:B------:R-:W-:-:S08]  /*02d0*/  DFMA R12, R10, R12, R10 ;  /* 0x0000000c0a0c722b */ /* 0x000fd0000000000a */
[----:B------:R-:W-:-:S08]  /*02e0*/  DFMA R10, -R6, R12, 1 ;  /* 0x3ff00000060a742b */ /* 0x000fd0000000010c */
[----:B------:R-:W-:-:S08]  /*02f0*/  DFMA R10, R12, R10, R12 ;  /* 0x0000000a0c0a722b */ /* 0x000fd0000000000c */
[----:B------:R-:W-:-:S08]  /*0300*/  DMUL R2, R8, R10 ;  /* 0x0000000a08027228 */ /* 0x000fd00000000000 */
[----:B------:R-:W-:-:S08]  /*0310*/  DFMA R12, -R6, R2, R8 ;  /* 0x00000002060c722b */ /* 0x000fd00000000108 */
[----:B------:R-:W-:-:S10]  /*0320*/  DFMA R2, R10, R12, R2 ;  /* 0x0000000c0a02722b */ /* 0x000fd40000000002 */
[----:B------:R-:W-:-:S05]  /*0330*/  FFMA R0, RZ, R7, R3 ;  /* 0x00000007ff007223 */ /* 0x000fca0000000003 */
[----:B------:R-:W-:-:S13]  /*0340*/  FSETP.GT.AND P0, PT, |R0|, 1.469367938527859385e-39, PT ;  /* 0x001000000000780b */ /* 0x000fda0003f04200 */
[----:B------:R-:W-:Y:S05]  /*0350*/  @P0 BRA P1, `(.L_x_53) ;  /* 0x0000000000100947 */ /* 0x000fea0000800000 */
[----:B------:R-:W-:-:S07]  /*0360*/  MOV R0, 0x380 ;  /* 0x0000038000007802 */ /* 0x000fce0000000f00 */
[----:B------:R-:W-:Y:S05]  /*0370*/  CALL.REL.NOINC `($__internal_0_$__cuda_sm20_div_rn_f64_full) ;  /* 0x0000000000147944 */ /* 0x000fea0003c00000 */
[----:B------:R-:W-:Y:S02]  /*0380*/  IMAD.MOV.U32 R2, RZ, RZ, R12 ;  /* 0x000000ffff027224 */ /* 0x000fe400078e000c */
[----:B------:R-:W-:-:S07]  /*0390*/  IMAD.MOV.U32 R3, RZ, RZ, R13 ;  /* 0x000000ffff037224 */ /* 0x000fce00078e000d */
.L_x_53:
[----:B------:R-:W-:Y:S05]  /*03a0*/  BSYNC.RECONVERGENT B0 ;  /* 0x0000000000007941 */ /* 0x000fea0003800200 */
.L_x_52:
[----:B------:R-:W-:Y:S01]  /*03b0*/  STG.E.64 desc[UR4][R4.64], R2 ;  /* 0x0000000204007986 */ /* 0x000fe2000c101b04 */
[----:B------:R-:W-:Y:S05]  /*03c0*/  EXIT ;  /* 0x000000000000794d */ /* 0x000fea0003800000 */
        .weak           $__internal_0_$__cuda_sm20_div_rn_f64_full
        .type           $__internal_0_$__cuda_sm20_div_rn_f64_full,@function
        .size           $__internal_0_$__cuda_sm20_div_rn_f64_full,(.L_x_69 - $__internal_0_$__cuda_sm20_div_rn_f64_full)
$__internal_0_$__cuda_sm20_div_rn_f64_full:
[C---:B------:R-:W-:Y:S01]  /*03d0*/  FSETP.GEU.AND P0, PT, |R7|.reuse, 1.469367938527859385e-39, PT ;  /* 0x001000000700780b */ /* 0x040fe20003f0e200 */
[----:B------:R-:W-:Y:S01]  /*03e0*/  IMAD.MOV.U32 R16, RZ, RZ, 0x1 ;  /* 0x00000001ff107424 */ /* 0x000fe200078e00ff */
[----:B------:R-:W-:Y:S01]  /*03f0*/  LOP3.LUT R2, R7, 0x800fffff, RZ, 0xc0, !PT ;  /* 0x800fffff07027812 */ /* 0x000fe200078ec0ff */
[----:B------:R-:W-:Y:S01]  /*0400*/  BSSY.RECONVERGENT B1, `(.L_x_54) ;  /* 0x0000055000017945 */ /* 0x000fe20003800200 */
[C---:B------:R-:W-:Y:S02]  /*0410*/  FSETP.GEU.AND P2, PT, |R9|.reuse, 1.469367938527859385e-39, PT ;  /* 0x001000000900780b */ /* 0x040fe40003f4e200 */
[----:B------:R-:W-:Y:S01]  /*0420*/  LOP3.LUT R3, R2, 0x3ff00000, RZ, 0xfc, !PT ;  /* 0x3ff0000002037812 */ /* 0x000fe200078efcff */
[----:B------:R-:W-:Y:S01]  /*0430*/  IMAD.MOV.U32 R2, RZ, RZ, R6 ;  /* 0x000000ffff027224 */ /* 0x000fe200078e0006 */
[----:B------:R-:W-:Y:S02]  /*0440*/  LOP3.LUT R12, R9, 0x7ff00000, RZ, 0xc0, !PT ;  /* 0x7ff00000090c7812 */ /* 0x000fe400078ec0ff */
[----:B------:R-:W-:-:S03]  /*0450*/  LOP3.LUT R15, R7, 0x7ff00000, RZ, 0xc0, !PT ;  /* 0x7ff00000070f7812 */ /* 0x000fc600078ec0ff */
[----:B------:R-:W-:Y:S01]  /*0460*/  @!P0 DMUL R2, R6, 8.98846567431157953865e+307 ;  /* 0x7fe0000006028828 */ /* 0x000fe20000000000 */
[----:B------:R-:W-:-:S03]  /*0470*/  ISETP.GE.U32.AND P1, PT, R12, R15, PT ;  /* 0x0000000f0c00720c */ /* 0x000fc60003f26070 */
[----:B------:R-:W-:Y:S01]  /*0480*/  @!P2 LOP3.LUT R13, R7, 0x7ff00000, RZ, 0xc0, !PT ;  /* 0x7ff00000070da812 */ /* 0x000fe200078ec0ff */
[----:B------:R-:W-:Y:S01]  /*0490*/  @!P2 IMAD.MOV.U32 R18, RZ, RZ, RZ ;  /* 0x000000ffff12a224 */ /* 0x000fe200078e00ff */
[----:B------:R-:W0:Y:S02]  /*04a0*/  MUFU.RCP64H R17, R3 ;  /* 0x0000000300117308 */ /* 0x000e240000001800 */
[----:B------:R-:W-:Y:S01]  /*04b0*/  @!P2 ISETP.GE.U32.AND P3, PT, R12, R13, PT ;  /* 0x0000000d0c00a20c */ /* 0x000fe20003f66070 */
[----:B------:R-:W-:-:S05]  /*04c0*/  IMAD.MOV.U32 R13, RZ, RZ, 0x1ca00000 ;  /* 0x1ca00000ff0d7424 */ /* 0x000fca00078e00ff */
[----:B------:R-:W-:-:S04]  /*04d0*/  @!P2 SEL R19, R13, 0x63400000, !P3 ;  /* 0x634000000d13a807 */ /* 0x000fc80005800000 */
[----:B------:R-:W-:-:S04]  /*04e0*/  @!P2 LOP3.LUT R19, R19, 0x80000000, R9, 0xf8, !PT ;  /* 0x800000001313a812 */ /* 0x000fc800078ef809 */
[----:B------:R-:W-:Y:S01]  /*04f0*/  @!P2 LOP3.LUT R19, R19, 0x100000, RZ, 0xfc, !PT ;  /* 0x001000001313a812 */ /* 0x000fe200078efcff */
[----:B0-----:R-:W-:-:S08]  /*0500*/  DFMA R10, R16, -R2, 1 ;  /* 0x3ff00000100a742b */ /* 0x001fd00000000802 */
[----:B------:R-:W-:-:S08]  /*0510*/  DFMA R10, R10, R10, R10 ;  /* 0x0000000a0a0a722b */ /* 0x000fd0000000000a */
[----:B------:R-:W-:Y:S01]  /*0520*/  DFMA R16, R16, R10, R16 ;  /* 0x0000000a1010722b */ /* 0x000fe20000000010 */
[----:B------:R-:W-:Y:S01]  /*0530*/  SEL R11, R13, 0x63400000, !P1 ;  /* 0x634000000d0b7807 */ /* 0x000fe20004800000 */
[----:B------:R-:W-:-:S03]  /*0540*/  IMAD.MOV.U32 R10, RZ, RZ, R8 ;  /* 0x000000ffff0a7224 */ /* 0x000fc600078e0008 */
[----:B------:R-:W-:-:S03]  /*0550*/  LOP3.LUT R11, R11, 0x800fffff, R9, 0xf8, !PT ;  /* 0x800fffff0b0b7812 */ /* 0x000fc600078ef809 */
[----:B------:R-:W-:-:S03]  /*0560*/  DFMA R20, R16, -R2, 1 ;  /* 0x3ff000001014742b */ /* 0x000fc60000000802 */
[----:B------:R-:W-:-:S05]  /*0570*/  @!P2 DFMA R10, R10, 2, -R18 ;  /* 0x400000000a0aa82b */ /* 0x000fca0000000812 */
[----:B------:R-:W-:Y:S01]  /*0580*/  DFMA R16, R16, R20, R16 ;  /* 0x000000141010722b */ /* 0x000fe20000000010 */
[----:B------:R-:W-:Y:S02]  /*0590*/  IMAD.MOV.U32 R21, RZ, RZ, R12 ;  /* 0x000000ffff157224 */ /* 0x000fe400078e000c */
[----:B------:R-:W-:Y:S01]  /*05a0*/  IMAD.MOV.U32 R20, RZ, RZ, R15 ;  /* 0x000000ffff147224 */ /* 0x000fe200078e000f */
[----:B------:R-:W-:Y:S02]  /*05b0*/  @!P0 LOP3.LUT R20, R3, 0x7ff00000, RZ, 0xc0, !PT ;  /* 0x7ff0000003148812 */ /* 0x000fe400078ec0ff */
[----:B------:R-:W-:Y:S02]  /*05c0*/  @!P2 LOP3.LUT R21, R11, 0x7ff00000, RZ, 0xc0, !PT ;  /* 0x7ff000000b15a812 */ /* 0x000fe400078ec0ff */
[----:B------:R-:W-:Y:S01]  /*05d0*/  DMUL R18, R16, R10 ;  /* 0x0000000a10127228 */ /* 0x000fe20000000000 */
[----:B------:R-:W-:Y:S02]  /*05e0*/  VIADD R23, R20, 0xffffffff ;  /* 0xffffffff14177836 */ /* 0x000fe40000000000 */
[----:B------:R-:W-:-:S05]  /*05f0*/  VIADD R22, R21, 0xffffffff ;  /* 0xffffffff15167836 */ /* 0x000fca0000000000 */
[----:B------:R-:W-:Y:S01]  /*0600*/  DFMA R14, R18, -R2, R10 ;  /* 0x80000002120e722b */ /* 0x000fe2000000000a */
[----:B------:R-:W-:-:S04]  /*0610*/  ISETP.GT.U32.AND P0, PT, R22, 0x7feffffe, PT ;  /* 0x7feffffe1600780c */ /* 0x000fc80003f04070 */
[----:B------:R-:W-:-:S03]  /*0620*/  ISETP.GT.U32.OR P0, PT, R23, 0x7feffffe, P0 ;  /* 0x7feffffe1700780c */ /* 0x000fc60000704470 */
[----:B------:R-:W-:-:S10]  /*0630*/  DFMA R14, R16, R14, R18 ;  /* 0x0000000e100e722b */ /* 0x000fd40000000012 */
[----:B------:R-:W-:Y:S05]  /*0640*/  @P0 BRA `(.L_x_55) ;  /* 0x00000000006c0947 */ /* 0x000fea0003800000 */
[----:B------:R-:W-:-:S04]  /*0650*/  LOP3.LUT R9, R7, 0x7ff00000, RZ, 0xc0, !PT ;  /* 0x7ff0000007097812 */ /* 0x000fc800078ec0ff */
[CC--:B------:R-:W-:Y:S02]  /*0660*/  VIADDMNMX R8, R12.reuse, -R9.reuse, 0xb9600000, !PT ;  /* 0xb96000000c087446 */ /* 0x0c0fe40007800909 */
[----:B------:R-:W-:Y:S02]  /*0670*/  ISETP.GE.U32.AND P0, PT, R12, R9, PT ;  /* 0x000000090c00720c */ /* 0x000fe40003f06070 */
[----:B------:R-:W-:Y:S02]  /*0680*/  VIMNMX R8, PT, PT, R8, 0x46a00000, PT ;  /* 0x46a0000008087848 */ /* 0x000fe40003fe0100 */
[----:B------:R-:W-:-:S05]  /*0690*/  SEL R13, R13, 0x63400000, !P0 ;  /* 0x634000000d0d7807 */ /* 0x000fca0004000000 */
[----:B------:R-:W-:Y:S02]  /*06a0*/  IMAD.IADD R16, R8, 0x1, -R13 ;  /* 0x0000000108107824 */ /* 0x000fe400078e0a0d */
[----:B------:R-:W-:Y:S02]  /*06b0*/  IMAD.MOV.U32 R8, RZ, RZ, RZ ;  /* 0x000000ffff087224 */ /* 0x000fe400078e00ff */
[----:B------:R-:W-:-:S06]  /*06c0*/  VIADD R9, R16, 0x7fe00000 ;  /* 0x7fe0000010097836 */ /* 0x000fcc0000000000 */
[----:B------:R-:W-:-:S10]  /*06d0*/  DMUL R12, R14, R8 ;  /* 0x000000080e0c7228 */ /* 0x000fd40000000000 */
[----:B------:R-:W-:-:S13]  /*06e0*/  FSETP.GTU.AND P0, PT, |R13|, 1.469367938527859385e-39, PT ;  /* 0x001000000d00780b */ /* 0x000fda0003f0c200 */
[----:B------:R-:W-:Y:S05]  /*06f0*/  @P0 BRA `(.L_x_56) ;  /* 0x0000000000940947 */ /* 0x000fea0003800000 */
[----:B------:R-:W-:Y:S01]  /*0700*/  DFMA R2, R14, -R2, R10 ;  /* 0x800000020e02722b */ /* 0x000fe2000000000a */
[----:B------:R-:W-:-:S09]  /*0710*/  IMAD.MOV.U32 R8, RZ, RZ, RZ ;  /* 0x000000ffff087224 */ /* 0x000fd200078e00ff */
[C---:B------:R-:W-:Y:S02]  /*0720*/  FSETP.NEU.AND P0, PT, R3.reuse, RZ, PT ;  /* 0x000000ff0300720b */ /* 0x040fe40003f0d000 */
[----:B------:R-:W-:-:S04]  /*0730*/  LOP3.LUT R7, R3, 0x80000000, R7, 0x48, !PT ;  /* 0x8000000003077812 */ /* 0x000fc800078e4807 */
[----:B------:R-:W-:-:S07]  /*0740*/  LOP3.LUT R9, R7, R9, RZ, 0xfc, !PT ;  /* 0x0000000907097212 */ /* 0x000fce00078efcff */
[----:B------:R-:W-:Y:S05]  /*0750*/  @!P0 BRA `(.L_x_56) ;  /* 0x00000000007c8947 */ /* 0x000fea0003800000 */
[----:B------:R-:W-:Y:S01]  /*0760*/  IMAD.MOV R3, RZ, RZ, -R16 ;  /* 0x000000ffff037224 */ /* 0x000fe200078e0a10 */
[----:B------:R-:W-:Y:S01]  /*0770*/  DMUL.RP R8, R14, R8 ;  /* 0x000000080e087228 */ /* 0x000fe20000008000 */
[----:B------:R-:W-:-:S06]  /*0780*/  IMAD.MOV.U32 R2, RZ, RZ, RZ ;  /* 0x000000ffff027224 */ /* 0x000fcc00078e00ff */
[----:B------:R-:W-:-:S03]  /*0790*/  DFMA R2, R12, -R2, R14 ;  /* 0x800000020c02722b */ /* 0x000fc6000000000e */
[----:B------:R-:W-:-:S03]  /*07a0*/  LOP3.LUT R7, R9, R7, RZ, 0x3c, !PT ;  /* 0x0000000709077212 */ /* 0x000fc600078e3cff */
[----:B------:R-:W-:-:S04]  /*07b0*/  IADD3 R2, PT, PT, -R16, -0x43300000, RZ ;  /* 0xbcd0000010027810 */ /* 0x000fc80007ffe1ff */
[----:B------:R-:W-:-:S04]  /*07c0*/  FSETP.NEU.AND P0, PT, |R3|, R2, PT ;  /* 0x000000020300720b */ /* 0x000fc80003f0d200 */
[----:B------:R-:W-:Y:S02]  /*07d0*/  FSEL R12, R8, R12, !P0 ;  /* 0x0000000c080c7208 */ /* 0x000fe40004000000 */
[----:B------:R-:W-:Y:S01]  /*07e0*/  FSEL R13, R7, R13, !P0 ;  /* 0x0000000d070d7208 */ /* 0x000fe20004000000 */
[----:B------:R-:W-:Y:S06]  /*07f0*/  BRA `(.L_x_56) ;  /* 0x0000000000547947 */ /* 0x000fec0003800000 */
.L_x_55:
[----:B------:R-:W-:-:S14]  /*0800*/  DSETP.NAN.AND P0, PT, R8, R8, PT ;  /* 0x000000080800722a */ /* 0x000fdc0003f08000 */
[----:B------:R-:W-:Y:S05]  /*0810*/  @P0 BRA `(.L_x_57) ;  /* 0x0000000000440947 */ /* 0x000fea0003800000 */
[----:B------:R-:W-:-:S14]  /*0820*/  DSETP.NAN.AND P0, PT, R6, R6, PT ;  /* 0x000000060600722a */ /* 0x000fdc0003f08000 */
[----:B------:R-:W-:Y:S05]  /*0830*/  @P0 BRA `(.L_x_58) ;  /* 0x0000000000300947 */ /* 0x000fea0003800000 */
[----:B------:R-:W-:Y:S01]  /*0840*/  ISETP.NE.AND P0, PT, R21, R20, PT ;  /* 0x000000141500720c */ /* 0x000fe20003f05270 */
[----:B------:R-:W-:Y:S02]  /*0850*/  IMAD.MOV.U32 R12, RZ, RZ, 0x0 ;  /* 0x00000000ff0c7424 */ /* 0x000fe400078e00ff */
[----:B------:R-:W-:-:S10]  /*0860*/  IMAD.MOV.U32 R13, RZ, RZ, -0x80000 ;  /* 0xfff80000ff0d7424 */ /* 0x000fd400078e00ff */
[----:B------:R-:W-:Y:S05]  /*0870*/  @!P0 BRA `(.L_x_56) ;  /* 0x0000000000348947 */ /* 0x000fea0003800000 */
[----:B------:R-:W-:Y:S02]  /*0880*/  ISETP.NE.AND P0, PT, R21, 0x7ff00000, PT ;  /* 0x7ff000001500780c */ /* 0x000fe40003f05270 */
[----:B------:R-:W-:Y:S02]  /*0890*/  LOP3.LUT R13, R9, 0x80000000, R7, 0x48, !PT ;  /* 0x80000000090d7812 */ /* 0x000fe400078e4807 */
[----:B------:R-:W-:-:S13]  /*08a0*/  ISETP.EQ.OR P0, PT, R20, RZ, !P0 ;  /* 0x000000ff1400720c */ /* 0x000fda0004702670 */
[----:B------:R-:W-:Y:S01]  /*08b0*/  @P0 LOP3.LUT R2, R13, 0x7ff00000, RZ, 0xfc, !PT ;  /* 0x7ff000000d020812 */ /* 0x000fe200078efcff */
[----:B------:R-:W-:Y:S02]  /*08c0*/  @!P0 IMAD.MOV.U32 R12, RZ, RZ, RZ ;  /* 0x000000ffff0c8224 */ /* 0x000fe400078e00ff */
[----:B------:R-:W-:Y:S02]  /*08d0*/  @P0 IMAD.MOV.U32 R12, RZ, RZ, RZ ;  /* 0x000000ffff0c0224 */ /* 0x000fe400078e00ff */
[----:B------:R-:W-:Y:S01]  /*08e0*/  @P0 IMAD.MOV.U32 R13, RZ, RZ, R2 ;  /* 0x000000ffff0d0224 */ /* 0x000fe200078e0002 */
[----:B------:R-:W-:Y:S06]  /*08f0*/  BRA `(.L_x_56) ;  /* 0x0000000000147947 */ /* 0x000fec0003800000 */
.L_x_58:
[----:B------:R-:W-:Y:S01]  /*0900*/  LOP3.LUT R13, R7, 0x80000, RZ, 0xfc, !PT ;  /* 0x00080000070d7812 */ /* 0x000fe200078efcff */
[----:B------:R-:W-:Y:S01]  /*0910*/  IMAD.MOV.U32 R12, RZ, RZ, R6 ;  /* 0x000000ffff0c7224 */ /* 0x000fe200078e0006 */
[----:B------:R-:W-:Y:S06]  /*0920*/  BRA `(.L_x_56) ;  /* 0x0000000000087947 */ /* 0x000fec0003800000 */
.L_x_57:
[----:B------:R-:W-:Y:S01]  /*0930*/  LOP3.LUT R13, R9, 0x80000, RZ, 0xfc, !PT ;  /* 0x00080000090d7812 */ /* 0x000fe200078efcff */
[----:B------:R-:W-:-:S07]  /*0940*/  IMAD.MOV.U32 R12, RZ, RZ, R8 ;  /* 0x000000ffff0c7224 */ /* 0x000fce00078e0008 */
.L_x_56:
[----:B------:R-:W-:Y:S05]  /*0950*/  BSYNC.RECONVERGENT B1 ;  /* 0x0000000000017941 */ /* 0x000fea0003800200 */
.L_x_54:
[----:B------:R-:W-:Y:S02]  /*0960*/  IMAD.MOV.U32 R2, RZ, RZ, R0 ;  /* 0x000000ffff027224 */ /* 0x000fe400078e0000 */
[----:B------:R-:W-:-:S04]  /*0970*/  IMAD.MOV.U32 R3, RZ, RZ, 0x0 ;  /* 0x00000000ff037424 */ /* 0x000fc800078e00ff */
[----:B------:R-:W-:Y:S05]  /*0980*/  RET.REL.NODEC R2 `(_Z14scale_featuresPdPKdS1_mm) ;  /* 0xfffffff4029c7950 */ /* 0x000fea0003c3ffff */
.L_x_59:
        /* <DEDUP_REMOVED lines=15> */
.L_x_69:


//--------------------- .text._Z12find_min_maxPKdS0_PdS1_ii --------------------------
	.section	.text._Z12find_min_maxPKdS0_PdS1_ii,"ax",@progbits
	.align	128
        .global         _Z12find_min_maxPKdS0_PdS1_ii
        .type           _Z12find_min_maxPKdS0_PdS1_ii,@function
        .size           _Z12find_min_maxPKdS0_PdS1_ii,(.L_x_80 - _Z12find_min_maxPKdS0_PdS1_ii)
        .other          _Z12find_min_maxPKdS0_PdS1_ii,@"STO_CUDA_ENTRY STV_DEFAULT"
_Z12find_min_maxPKdS0_PdS1_ii:
.text._Z12find_min_maxPKdS0_PdS1_ii:
[----:B------:R-:W-:Y:S01]  /*0000*/  LDC R1, c[0x0][0x37c] ;  /* 0x0000df00ff017b82 */ /* 0x000fe20000000800 */
[----:B------:R-:W0:Y:S01]  /*0010*/  S2R R0, SR_TID.X ;  /* 0x0000000000007919 */ /* 0x000e220000002100 */
[----:B------:R-:W1:Y:S06]  /*0020*/  LDCU UR6, c[0x0][0x360] ;  /* 0x00006c00ff0677ac */ /* 0x000e6c0008000800 */
[----:B------:R-:W1:Y:S01]  /*0030*/  LDC R2, c[0x0][0x364] ;  /* 0x0000d900ff027b82 */ /* 0x000e620000000800 */
[----:B------:R-:W-:Y:S01]  /*0040*/  MOV R5, 0x400 ;  /* 0x0000040000057802 */ /* 0x000fe20000000f00 */
[----:B------:R-:W0:Y:S01]  /*0050*/  S2R R7, SR_CTAID.X ;  /* 0x0000000000077919 */ /* 0x000e220000002500 */
[----:B------:R-:W2:Y:S01]  /*0060*/  LDCU UR8, c[0x0][0x3a4] ;  /* 0x00007480ff0877ac */ /* 0x000ea20008000800 */
[----:B------:R-:W-:Y:S01]  /*0070*/  BSSY.RECONVERGENT B0, `(.L_x_60) ;  /* 0x0000019000007945 */ /* 0x000fe20003800200 */
[----:B------:R-:W-:Y:S01]  /*0080*/  CS2R R10, SRZ ;  /* 0x00000000000a7805 */ /* 0x000fe2000001ff00 */
[----:B------:R-:W3:Y:S01]  /*0090*/  S2R R8, SR_CgaCtaId ;  /* 0x0000000000087919 */ /* 0x000ee20000008800 */
[----:B------:R-:W4:Y:S01]  /*00a0*/  LDCU.64 UR4, c[0x0][0x358] ;  /* 0x00006b00ff0477ac */ /* 0x000f220008000a00 */
[----:B------:R-:W5:Y:S01]  /*00b0*/  S2UR UR7, SR_CTAID.Y ;  /* 0x00000000000779c3 */ /* 0x000f620000002600 */
[----:B------:R-:W4:Y:S01]  /*00c0*/  S2R R3, SR_TID.Y ;  /* 0x0000000000037919 */ /* 0x000f220000002200 */
[----:B-1----:R-:W-:-:S02]  /*00d0*/  IMAD R6, R2, UR6, RZ ;  /* 0x0000000602067c24 */ /* 0x002fc4000f8e02ff */
[----:B0-----:R-:W-:Y:S01]  /*00e0*/  IMAD R4, R7, UR6, R0 ;  /* 0x0000000607047c24 */ /* 0x001fe2000f8e0200 */
[----:B---3--:R-:W-:-:S04]  /*00f0*/  LEA R5, R8, R5, 0x18 ;  /* 0x0000000508057211 */ /* 0x008fc800078ec0ff */
[----:B--2---:R-:W-:Y:S01]  /*0100*/  ISETP.GE.AND P0, PT, R4, UR8, PT ;  /* 0x0000000804007c0c */ /* 0x004fe2000bf06270 */
[----:B----4-:R-:W-:Y:S02]  /*0110*/  IMAD R14, R3, UR6, R0 ;  /* 0x00000006030e7c24 */ /* 0x010fe4000f8e0200 */
[----:B------:R-:W-:Y:S02]  /*0120*/  IMAD R7, R6, 0x8, R5 ;  /* 0x0000000806077824 */ /* 0x000fe400078e0205 */
[----:B-----5:R-:W-:Y:S02]  /*0130*/  IMAD R15, R2, UR7, R3 ;  /* 0x00000007020f7c24 */ /* 0x020fe4000f8e0203 */
[----:B------:R-:W-:Y:S02]  /*0140*/  IMAD R6, R14, 0x8, R7 ;  /* 0x000000080e067824 */ /* 0x000fe400078e0207 */
[----:B------:R-:W-:-:S04]  /*0150*/  IMAD R17, R15, UR8, R4 ;  /* 0x000000080f117c24 */ /* 0x000fc8000f8e0204 */
[----:B------:R-:W-:Y:S05]  /*0160*/  @P0 BRA `(.L_x_61) ;  /* 0x0000000000240947 */ /* 0x000fea0003800000 */
[----:B------:R-:W0:Y:S08]  /*0170*/  LDC R16, c[0x0][0x3a0] ;  /* 0x0000e800ff107b82 */ /* 0x000e300000000800 */
[----:B------:R-:W1:Y:S01]  /*0180*/  LDC.64 R8, c[0x0][0x380] ;  /* 0x0000e000ff087b82 */ /* 0x000e620000000a00 */
[----:B0-----:R-:W-:-:S13]  /*0190*/  ISETP.GE.AND P1, PT, R15, R16, PT ;  /* 0x000000100f00720c */ /* 0x001fda0003f26270 */
[----:B-1----:R-:W-:-:S05]  /*01a0*/  @!P1 IMAD.WIDE R12, R17, 0x8, R8 ;  /* 0x00000008110c9825 */ /* 0x002fca00078e0208 */
[----:B------:R0:W5:Y:S01]  /*01b0*/  @!P1 LDG.E.64 R10, desc[UR4][R12.64] ;  /* 0x000000040c0a9981 */ /* 0x000162000c1e1b00 */
[----:B------:R-:W-:-:S05]  /*01c0*/  @P1 IADD3 R19, PT, PT, R16, -0x1, RZ ;  /* 0xffffffff10131810 */ /* 0x000fca0007ffe0ff */
[----:B------:R-:W-:-:S04]  /*01d0*/  @P1 IMAD R19, R19, UR8, R4 ;  /* 0x0000000813131c24 */ /* 0x000fc8000f8e0204 */
[----:B------:R-:W-:-:S05]  /*01e0*/  @P1 IMAD.WIDE R8, R19, 0x8, R8 ;  /* 0x0000000813081825 */ /* 0x000fca00078e0208 */
[----:B------:R0:W5:Y:S02]  /*01f0*/  @P1 LDG.E.64 R10, desc[UR4][R8.64] ;  /* 0x00000004080a1981 */ /* 0x000164000c1e1b00 */
.L_x_61:
[----:B------:R-:W-:Y:S05]  /*0200*/  BSYNC.RECONVERGENT B0 ;  /* 0x0000000000007941 */ /* 0x000fea0003800200 */
.L_x_60:
[----:B-----5:R1:W-:Y:S01]  /*0210*/  STS.64 [R6], R10 ;  /* 0x0000000a06007388 */ /* 0x0203e20000000a00 */
[----:B------:R-:W-:Y:S01]  /*0220*/  BSSY.RECONVERGENT B0, `(.L_x_62) ;  /* 0x000000d000007945 */ /* 0x000fe20003800200 */
[----:B0-----:R-:W-:Y:S01]  /*0230*/  IMAD R8, R14, 0x8, R5 ;  /* 0x000000080e087824 */ /* 0x001fe200078e0205 */
[----:B------:R-:W-:Y:S02]  /*0240*/  CS2R R12, SRZ ;  /* 0x00000000000c7805 */ /* 0x000fe4000001ff00 */
[----:B------:R-:W-:Y:S05]  /*0250*/  @P0 BRA `(.L_x_63) ;  /* 0x0000000000240947 */ /* 0x000fea0003800000 */
[----:B------:R-:W0:Y:S08]  /*0260*/  LDC R16, c[0x0][0x3a0] ;  /* 0x0000e800ff107b82 */ /* 0x000e300000000800 */
[----:B-1----:R-:W1:Y:S01]  /*0270*/  LDC.64 R10, c[0x0][0x388] ;  /* 0x0000e200ff0a7b82 */ /* 0x002e620000000a00 */
[----:B0-----:R-:W-:-:S13]  /*0280*/  ISETP.GE.AND P0, PT, R15, R16, PT ;  /* 0x000000100f00720c */ /* 0x001fda0003f06270 */
[----:B-1----:R-:W-:-:S05]  /*0290*/  @!P0 IMAD.WIDE R14, R17, 0x8, R10 ;  /* 0x00000008110e8825 */ /* 0x002fca00078e020a */
[----:B------:R0:W5:Y:S01]  /*02a0*/  @!P0 LDG.E.64 R12, desc[UR4][R14.64] ;  /* 0x000000040e0c8981 */ /* 0x000162000c1e1b00 */
[----:B------:R-:W-:-:S04]  /*02b0*/  @P0 VIADD R9, R16, 0xffffffff ;  /* 0xffffffff10090836 */ /* 0x000fc80000000000 */
[----:B------:R-:W-:-:S04]  /*02c0*/  @P0 IMAD R9, R9, UR8, R4 ;  /* 0x0000000809090c24 */ /* 0x000fc8000f8e0204 */
[----:B------:R-:W-:-:S05]  /*02d0*/  @P0 IMAD.WIDE R10, R9, 0x8, R10 ;  /* 0x00000008090a0825 */ /* 0x000fca00078e020a */
[----:B------:R0:W5:Y:S02]  /*02e0*/  @P0 LDG.E.64 R12, desc[UR4][R10.64] ;  /* 0x000000040a0c0981 */ /* 0x000164000c1e1b00 */
.L_x_63:
[----:B------:R-:W-:Y:S05]  /*02f0*/  BSYNC.RECONVERGENT B0 ;  /* 0x0000000000007941 */ /* 0x000fea0003800200 */
.L_x_62:
[----:B------:R-:W-:Y:S01]  /*0300*/  ISETP.GE.U32.AND P0, PT, R2, 0x2, PT ;  /* 0x000000020200780c */ /* 0x000fe20003f06070 */
[----:B-----5:R2:W-:Y:S01]  /*0310*/  STS.64 [R8], R12 ;  /* 0x0000000c08007388 */ /* 0x0205e20000000a00 */
[----:B------:R-:W-:Y:S11]  /*0320*/  BAR.SYNC.DEFER_BLOCKING 0x0 ;  /* 0x0000000000007b1d */ /* 0x000ff60000010000 */
[----:B--2---:R-:W-:Y:S05]  /*0330*/  @!P0 BRA `(.L_x_64) ;  /* 0x0000000000808947 */ /* 0x004fea0003800000 */
.L_x_67:
[----:B0-----:R-:W-:Y:S01]  /*0340*/  SHF.R.U32.HI R14, RZ, 0x1, R2 ;  /* 0x00000001ff0e7819 */ /* 0x001fe20000011602 */
[----:B------:R-:W-:Y:S03]  /*0350*/  BSSY.RECONVERGENT B0, `(.L_x_65) ;  /* 0x000001a000007945 */ /* 0x000fe60003800200 */
[----:B------:R-:W-:-:S13]  /*0360*/  ISETP.GE.U32.AND P0, PT, R3, R14, PT ;  /* 0x0000000e0300720c */ /* 0x000fda0003f06070 */
[----:B------:R-:W-:Y:S05]  /*0370*/  @P0 BRA `(.L_x_66) ;  /* 0x00000000005c0947 */ /* 0x000fea0003800000 */
[----:B------:R-:W-:Y:S01]  /*0380*/  IMAD R9, R14, UR6, RZ ;  /* 0x000000060e097c24 */ /* 0x000fe2000f8e02ff */
[----:B-1----:R-:W0:Y:S04]  /*0390*/  LDS.64 R10, [R6] ;  /* 0x00000000060a7984 */ /* 0x002e280000000a00 */
[C---:B------:R-:W-:Y:S01]  /*03a0*/  LEA R15, R9.reuse, R6, 0x3 ;  /* 0x00000006090f7211 */ /* 0x040fe200078e18ff */
[----:B------:R-:W-:-:S04]  /*03b0*/  IMAD R9, R9, 0x8, R8 ;  /* 0x0000000809097824 */ /* 0x000fc800078e0208 */
[----:B------:R-:W1:Y:S01]  /*03c0*/  LDS.64 R12, [R15] ;  /* 0x000000000f0c7984 */ /* 0x000e620000000a00 */
[----:B0-----:R-:W-:Y:S01]  /*03d0*/  IMAD.MOV.U32 R16, RZ, RZ, R11 ;  /* 0x000000ffff107224 */ /* 0x001fe200078e000b */
[----:B-1----:R-:W-:Y:S01]  /*03e0*/  DSETP.MIN.AND P0, P1, R10, R12, PT ;  /* 0x0000000c0a00722a */ /* 0x002fe20003900000 */
[----:B------:R-:W-:-:S05]  /*03f0*/  MOV R17, R13 ;  /* 0x0000000d00117202 */ /* 0x000fca0000000f00 */
[----:B------:R-:W-:Y:S02]  /*0400*/  FSEL R19, R16, R17, P0 ;  /* 0x0000001110137208 */ /* 0x000fe40000000000 */
[----:B------:R-:W-:-:S06]  /*0410*/  SEL R12, R10, R12, P0 ;  /* 0x0000000c0a0c7207 */ /* 0x000fcc0000000000 */
[----:B------:R-:W-:-:S04]  /*0420*/  @P1 LOP3.LUT R19, R17, 0x80000, RZ, 0xfc, !PT ;  /* 0x0008000011131812 */ /* 0x000fc800078efcff */
[----:B------:R-:W-:-:S05]  /*0430*/  MOV R13, R19 ;  /* 0x00000013000d7202 */ /* 0x000fca0000000f00 */
[----:B------:R-:W-:Y:S04]  /*0440*/  STS.64 [R6], R12 ;  /* 0x0000000c06007388 */ /* 0x000fe80000000a00 */
[----:B------:R-:W0:Y:S04]  /*0450*/  LDS.64 R10, [R9] ;  /* 0x00000000090a7984 */ /* 0x000e280000000a00 */
[----:B------:R-:W1:Y:S01]  /*0460*/  LDS.64 R16, [R8] ;  /* 0x0000000008107984 */ /* 0x000e620000000a00 */
[----:B0-----:R-:W-:Y:S01]  /*0470*/  MOV R18, R11 ;  /* 0x0000000b00127202 */ /* 0x001fe20000000f00 */
[----:B-1----:R-:W-:Y:S01]  /*0480*/  DSETP.MAX.AND P0, P1, R16, R10, PT ;  /* 0x0000000a1000722a */ /* 0x002fe2000390f000 */
[----:B------:R-:W-:-:S05]  /*0490*/  IMAD.MOV.U32 R15, RZ, RZ, R17 ;  /* 0x000000ffff0f7224 */ /* 0x000fca00078e0011 */
[----:B------:R-:W-:Y:S02]  /*04a0*/  FSEL R15, R15, R18, P0 ;  /* 0x000000120f0f7208 */ /* 0x000fe40000000000 */
[----:B------:R-:W-:-:S06]  /*04b0*/  SEL R10, R16, R10, P0 ;  /* 0x0000000a100a7207 */ /* 0x000fcc0000000000 */
[----:B------:R-:W-:-:S05]  /*04c0*/  @P1 LOP3.LUT R15, R18, 0x80000, RZ, 0xfc, !PT ;  /* 0x00080000120f1812 */ /* 0x000fca00078efcff */
[----:B------:R-:W-:-:S05]  /*04d0*/  IMAD.MOV.U32 R11, RZ, RZ, R15 ;  /* 0x000000ffff0b7224 */ /* 0x000fca00078e000f */
[----:B------:R0:W-:Y:S02]  /*04e0*/  STS.64 [R8], R10 ;  /* 0x0000000a08007388 */ /* 0x0001e40000000a00 */
.L_x_66:
[----:B------:R-:W-:Y:S05]  /*04f0*/  BSYNC.RECONVERGENT B0 ;  /* 0x0000000000007941 */ /* 0x000fea0003800200 */
.L_x_65:
[----:B------:R-:W-:Y:S01]  /*0500*/  BAR.SYNC.DEFER_BLOCKING 0x0 ;  /* 0x0000000000007b1d */ /* 0x000fe20000010000 */
[----:B------:R-:W-:Y:S02]  /*0510*/  ISETP.GT.U32.AND P0, PT, R2, 0x3, PT ;  /* 0x000000030200780c */ /* 0x000fe40003f04070 */
[----:B------:R-:W-:-:S11]  /*0520*/  MOV R2, R14 ;  /* 0x0000000e00027202 */ /* 0x000fd60000000f00 */
[----:B------:R-:W-:Y:S05]  /*0530*/  @P0 BRA `(.L_x_67) ;  /* 0xfffffffc00800947 */ /* 0x000fea000383ffff */
.L_x_64:
[----:B------:R-:W2:Y:S02]  /*0540*/  LDC R13, c[0x0][0x3a4] ;  /* 0x0000e900ff0d7b82 */ /* 0x000ea40000000800 */
[----:B--2---:R-:W-:-:S04]  /*0550*/  ISETP.GE.AND P0, PT, R4, R13, PT ;  /* 0x0000000d0400720c */ /* 0x004fc80003f06270 */
[----:B------:R-:W-:-:S13]  /*0560*/  ISETP.NE.OR P0, PT, R3, RZ, P0 ;  /* 0x000000ff0300720c */ /* 0x000fda0000705670 */
[----:B------:R-:W-:Y:S05]  /*0570*/  @P0 EXIT ;  /* 0x000000000000094d */ /* 0x000fea0003800000 */
[C---:B------:R-:W-:Y:S01]  /*0580*/  IMAD R2, R0.reuse, 0x8, R7 ;  /* 0x0000000800027824 */ /* 0x040fe200078e0207 */
[----:B-1----:R-:W-:Y:S01]  /*0590*/  LEA R6, R0, R5, 0x3 ;  /* 0x0000000500067211 */ /* 0x002fe200078e18ff */
[----:B0-----:R-:W0:Y:S01]  /*05a0*/  LDC.64 R8, c[0x0][0x390] ;  /* 0x0000e400ff087b82 */ /* 0x001e220000000a00 */
[----:B------:R-:W-:-:S03]  /*05b0*/  IMAD R13, R13, UR7, R4 ;  /* 0x000000070d0d7c24 */ /* 0x000fc6000f8e0204 */
[----:B------:R-:W1:Y:S04]  /*05c0*/  LDS.64 R2, [R2] ;  /* 0x0000000002027984 */ /* 0x000e680000000a00 */
[----:B------:R-:W2:Y:S01]  /*05d0*/  LDS.64 R6, [R6] ;  /* 0x0000000006067984 */ /* 0x000ea20000000a00 */
[----:B------:R-:W3:Y:S01]  /*05e0*/  LDC.64 R10, c[0x0][0x398] ;  /* 0x0000e600ff0a7b82 */ /* 0x000ee20000000a00 */
[----:B0-----:R-:W-:-:S04]  /*05f0*/  IMAD.WIDE.U32 R4, R13, 0x8, R8 ;  /* 0x000000080d047825 */ /* 0x001fc800078e0008 */
[----:B---3--:R-:W-:Y:S01]  /*0600*/  IMAD.WIDE.U32 R8, R13, 0x8, R10 ;  /* 0x000000080d087825 */ /* 0x008fe200078e000a */
[----:B-1----:R-:W-:Y:S04]  /*0610*/  STG.E.64 desc[UR4][R4.64], R2 ;  /* 0x0000000204007986 */ /* 0x002fe8000c101b04 */
[----:B--2---:R-:W-:Y:S01]  /*0620*/  STG.E.64 desc[UR4][R8.64], R6 ;  /* 0x0000000608007986 */ /* 0x004fe2000c101b04 */
[----:B------:R-:W-:Y:S05]  /*0630*/  EXIT ;  /* 0x000000000000794d */ /* 0x000fea0003800000 */
.L_x_68:
        /* <DEDUP_REMOVED lines=12> */
.L_x_80:


//--------------------- .nv.shared._Z10reduce_sumPdS_i --------------------------
	.section	.nv.shared._Z10reduce_sumPdS_i,"aw",@nobits
	.sectionflags	@""
	.align	16
	.zero		1024


//--------------------- .nv.shared.reserved.0     --------------------------
	.section	.nv.shared.reserved.0,"aw",@nobits
	.weak		__nv_reservedSMEM_offset_0_alias
	.size		__nv_reservedSMEM_offset_0_alias, 0, 64
	.other		__nv_reservedSMEM_offset_0_alias,@"STO_CUDA_RESERVED_SHARED STV_DEFAULT"
__nv_reservedSMEM_offset_0_alias:
	.zero		0
	.zero		64


//--------------------- .nv.shared._Z7predictPdPKiS1_PKdS3_S3_mmmd --------------------------
	.section	.nv.shared._Z7predictPdPKiS1_PKdS3_S3_mmmd,"aw",@nobits
	.sectionflags	@""
	.align	16
	.zero		1024


//--------------------- .nv.shared._Z8update_fPdPKdS1_PKiddmmm --------------------------
	.section	.nv.shared._Z8update_fPdPKdS1_PKiddmmm,"aw",@nobits
	.sectionflags	@""
	.align	16
	.zero		1024


//--------------------- .nv.shared._Z10calc_i_lowPKdmPmS1_ --------------------------
	.section	.nv.shared._Z10calc_i_lowPKdmPmS1_,"aw",@nobits
	.sectionflags	@""
	.align	16
	.zero		1024


//--------------------- .nv.shared._Z15calc_f_in_I_lowPdPmPKdPKiS2_mdd --------------------------
	.section	.nv.shared._Z15calc_f_in_I_lowPdPmPKdPKiS2_mdd,"aw",@nobits
	.sectionflags	@""
	.align	16
	.zero		1024


//--------------------- .nv.shared._Z11calc_i_highPKdmPmS1_ --------------------------
	.section	.nv.shared._Z11calc_i_highPKdmPmS1_,"aw",@nobits
	.sectionflags	@""
	.align	16
	.zero		1024


//--------------------- .nv.shared._Z16calc_f_in_I_highPdPmPKdPKiS2_mdd --------------------------
	.section	.nv.shared._Z16calc_f_in_I_highPdPmPKdPKiS2_mdd,"aw",@nobits
	.sectionflags	@""
	.align	16
	.zero		1024


//--------------------- .nv.shared._Z12init_alpha_fPdS_PKim --------------------------
	.section	.nv.shared._Z12init_alpha_fPdS_PKim,"aw",@nobits
	.sectionflags	@""
	.align	16
	.zero		1024


//--------------------- .nv.shared._Z18calc_kernel_matrixPdPKdS1_mmm --------------------------
	.section	.nv.shared._Z18calc_kernel_matrixPdPKdS1_mmm,"aw",@nobits
	.sectionflags	@""
	.align	16
	.zero		1024


//--------------------- .nv.shared._Z14scale_featuresPdPKdS1_mm --------------------------
	.section	.nv.shared._Z14scale_featuresPdPKdS1_mm,"aw",@nobits
	.sectionflags	@""
	.align	16
	.zero		1024


//--------------------- .nv.shared._Z12find_min_maxPKdS0_PdS1_ii --------------------------
	.section	.nv.shared._Z12find_min_maxPKdS0_PdS1_ii,"aw",@nobits
	.sectionflags	@""
	.align	16
	.zero		1024


//--------------------- .nv.constant0._Z10reduce_sumPdS_i --------------------------
	.section	.nv.constant0._Z10reduce_sumPdS_i,"a",@progbits
	.sectionflags	@""
	.align	4
.nv.constant0._Z10reduce_sumPdS_i:
	.zero		916


//--------------------- .nv.constant0._Z7predictPdPKiS1_PKdS3_S3_mmmd --------------------------
	.section	.nv.constant0._Z7predictPdPKiS1_PKdS3_S3_mmmd,"a",@progbits
	.sectionflags	@""
	.align	4
.nv.constant0._Z7predictPdPKiS1_PKdS3_S3_mmmd:
	.zero		976


//--------------------- .nv.constant0._Z8update_fPdPKdS1_PKiddmmm --------------------------
	.section	.nv.constant0._Z8update_fPdPKdS1_PKiddmmm,"a",@progbits
	.sectionflags	@""
	.align	4
.nv.constant0._Z8update_fPdPKdS1_PKiddmmm:
	.zero		968


//--------------------- .nv.constant0._Z10calc_i_lowPKdmPmS1_ --------------------------
	.section	.nv.constant0._Z10calc_i_lowPKdmPmS1_,"a",@progbits
	.sectionflags	@""
	.align	4
.nv.constant0._Z10calc_i_lowPKdmPmS1_:
	.zero		928


//--------------------- .nv.constant0._Z15calc_f_in_I_lowPdPmPKdPKiS2_mdd --------------------------
	.section	.nv.constant0._Z15calc_f_in_I_lowPdPmPKdPKiS2_mdd,"a",@progbits
	.sectionflags	@""
	.align	4
.nv.constant0._Z15calc_f_in_I_lowPdPmPKdPKiS2_mdd:
	.zero		960


//--------------------- .nv.constant0._Z11calc_i_highPKdmPmS1_ --------------------------
	.section	.nv.constant0._Z11calc_i_highPKdmPmS1_,"a",@progbits
	.sectionflags	@""
	.align	4
.nv.constant0._Z11calc_i_highPKdmPmS1_:
	.zero		928


//--------------------- .nv.constant0._Z16calc_f_in_I_highPdPmPKdPKiS2_mdd --------------------------
	.section	.nv.constant0._Z16calc_f_in_I_highPdPmPKdPKiS2_mdd,"a",@progbits
	.sectionflags	@""
	.align	4
.nv.constant0._Z16calc_f_in_I_highPdPmPKdPKiS2_mdd:
	.zero		960


//--------------------- .nv.constant0._Z12init_alpha_fPdS_PKim --------------------------
	.section	.nv.constant0._Z12init_alpha_fPdS_PKim,"a",@progbits
	.sectionflags	@""
	.align	4
.nv.constant0._Z12init_alpha_fPdS_PKim:
	.zero		928


//--------------------- .nv.constant0._Z18calc_kernel_matrixPdPKdS1_mmm --------------------------
	.section	.nv.constant0._Z18calc_kernel_matrixPdPKdS1_mmm,"a",@progbits
	.sectionflags	@""
	.align	4
.nv.constant0._Z18calc_kernel_matrixPdPKdS1_mmm:
	.zero		944


//--------------------- .nv.constant0._Z14scale_featuresPdPKdS1_mm --------------------------
	.section	.nv.constant0._Z14scale_featuresPdPKdS1_mm,"a",@progbits
	.sectionflags	@""
	.align	4
.nv.constant0._Z14scale_featuresPdPKdS1_mm:
	.zero		936


//--------------------- .nv.constant0._Z12find_min_maxPKdS0_PdS1_ii --------------------------
	.section	.nv.constant0._Z12find_min_maxPKdS0_PdS1_ii,"a",@progbits
	.sectionflags	@""
	.align	4
.nv.constant0._Z12find_min_maxPKdS0_PdS1_ii:
	.zero		936


//--------------------- SYMBOLS --------------------------

	.type		.nv.reservedSmem.offset0,@object
	.size		.nv.reservedSmem.offset0,0x4
	.type		.nv.reservedSmem.cap,@object
	.size		.nv.reservedSmem.cap,0x4
